// auto-generated by cutlass_sweep.gemm — config: {"arch": "sm_90", "cluster_m": 2, "cluster_n": 1, "dtype": "int8", "stages": 0, "tile_k": 64, "tile_m": 128, "tile_n": 64}
#include "cutlass/cutlass.h"
#include "cutlass/gemm/collective/collective_builder.hpp"
#include "cutlass/gemm/device/gemm_universal_adapter.h"
#include "cutlass/gemm/kernel/gemm_universal.hpp"
#include "cutlass/epilogue/collective/collective_builder.hpp"

using ElemA = int8_t;
using ElemB = int8_t;
using ElemCD = int8_t;
using Acc  = int32_t;
using TileShape    = cute::Shape<cute::_128, cute::_64, cute::_64>;
using ClusterShape = cute::Shape<cute::_2, cute::_1, cute::_1>;

using CollectiveEpilogue = typename cutlass::epilogue::collective::CollectiveBuilder<
    cutlass::arch::Sm90, cutlass::arch::OpClassTensorOp,
    TileShape, ClusterShape,
    cutlass::epilogue::collective::EpilogueTileAuto,
    Acc, Acc,
    ElemCD, cutlass::layout::RowMajor, 128 / cutlass::sizeof_bits<ElemCD>::value,
    ElemCD, cutlass::layout::RowMajor, 128 / cutlass::sizeof_bits<ElemCD>::value,
    cutlass::epilogue::collective::EpilogueScheduleAuto
  >::CollectiveOp;

using CollectiveMainloop = typename cutlass::gemm::collective::CollectiveBuilder<
    cutlass::arch::Sm90, cutlass::arch::OpClassTensorOp,
    ElemA, cutlass::layout::RowMajor, 128 / cutlass::sizeof_bits<ElemA>::value,
    ElemB, cutlass::layout::ColumnMajor, 128 / cutlass::sizeof_bits<ElemB>::value,
    Acc,
    TileShape, ClusterShape,
    cutlass::gemm::collective::StageCountAutoCarveout<static_cast<int>(sizeof(typename CollectiveEpilogue::SharedStorage))>,
    cutlass::gemm::collective::KernelScheduleAuto
  >::CollectiveOp;

using GemmKernel = cutlass::gemm::kernel::GemmUniversal<
    cute::Shape<int,int,int,int>,
    CollectiveMainloop,
    CollectiveEpilogue
>;
using Gemm = cutlass::gemm::device::GemmUniversalAdapter<GemmKernel>;

// Force the device kernel symbol into the cubin without needing a host main.
auto* _anchor = &cutlass::device_kernel<GemmKernel>;


// ===== COMPILED SASS (sm_90a) =====

	.target	sm_90a

	.elftype	@"ET_EXEC"


//--------------------- .note.nv.tkinfo           --------------------------
	.section	.note.nv.tkinfo,"",@"SHT_NOTE"
	.sectionflags	@"SHF_NOTE_NV_TKINFO"
	.tkinfo
        /*0018*/ 	.word	0x00000002
        /*0030*/ 	.string	""
        /*0030*/ 	.string	"ptxas"
        /*0030*/ 	.string	"Cuda compilation tools, release 13.0, V13.0.88"
        /*0030*/ 	.string	"Build cuda_13.0.r13.0/compiler.36424714_0"
        /*0030*/ 	.string	"-arch sm_90a -m 64 "



//--------------------- .note.nv.cuinfo           --------------------------
	.section	.note.nv.cuinfo,"",@"SHT_NOTE"
	.sectionflags	@"SHF_NOTE_NV_CUINFO"
        /*0018*/ 	.short	0x0002
        /*001a*/ 	.short	0x005a
        /*001c*/ 	.short	0x0082
	.zero		2


//--------------------- .nv.info                  --------------------------
	.section	.nv.info,"",@"SHT_CUDA_INFO"
	.align	4


	//----- nvinfo : EIATTR_REGCOUNT
	.align		4
        /*0000*/ 	.byte	0x04, 0x2f
        /*0002*/ 	.short	(.L_15 - .L_14)
	.align		4
.L_14:
        /*0004*/ 	.word	index@(_ZN7cutlass13device_kernelINS_4gemm6kernel13GemmUniversalIN4cute5tupleIJiiiiEEENS1_10collective13CollectiveMmaINS1_34MainloopSm90TmaGmmaWarpSpecializedILi18ENS5_IJNS4_1CILi2EEENSA_ILi1EEESC_EEENS1_35KernelTmaWarpSpecializedCooperativeEEENS5_IJNSA_ILi128EEENSA_ILi64EEESH_EEEaNS5_IJlSC_lEEEaSJ_NS4_8TiledMMAINS4_8MMA_AtomIJNS4_4SM904GMMA26MMA_64x64x32_S32S8S8_SS_TNEEEENS4_6LayoutISD_NS5_IJSC_NSA_ILi0EEESR_EEEEENS5_IJNS4_10UnderscoreESU_SU_EEEEENS4_13SM90_TMA_LOADENS4_14ComposedLayoutINS4_7SwizzleILi2ELi4ELi3EEENS4_18smem_ptr_flag_bitsILi8EEENSQ_INS5_IJNSA_ILi8EEESH_EEENS5_IJSH_SC_EEEEEEEvNS4_8identityENS4_23SM90_TMA_LOAD_MULTICASTES17_vS18_EENS_8epilogue10collective6detail29Sm90TmaWarpSpecializedAdapterINS1C_15DefaultEpilogueIaSJ_SJ_NS1B_6thread17LinearCombinationIaLi1EiiLNS1G_9ScaleType4KindE0ELNS_15FloatRoundStyleE2EaEENS1_15EpilogueDefaultEEEEEvvEEEEvNT_6ParamsE)
        /*0008*/ 	.word	0x000000a8


	//----- nvinfo : EIATTR_FRAME_SIZE
	.align		4
.L_15:
        /*000c*/ 	.byte	0x04, 0x11
        /*000e*/ 	.short	(.L_17 - .L_16)
	.align		4
.L_16:
        /*0010*/ 	.word	index@(_ZN7cutlass13device_kernelINS_4gemm6kernel13GemmUniversalIN4cute5tupleIJiiiiEEENS1_10collective13CollectiveMmaINS1_34MainloopSm90TmaGmmaWarpSpecializedILi18ENS5_IJNS4_1CILi2EEENSA_ILi1EEESC_EEENS1_35KernelTmaWarpSpecializedCooperativeEEENS5_IJNSA_ILi128EEENSA_ILi64EEESH_EEEaNS5_IJlSC_lEEEaSJ_NS4_8TiledMMAINS4_8MMA_AtomIJNS4_4SM904GMMA26MMA_64x64x32_S32S8S8_SS_TNEEEENS4_6LayoutISD_NS5_IJSC_NSA_ILi0EEESR_EEEEENS5_IJNS4_10UnderscoreESU_SU_EEEEENS4_13SM90_TMA_LOADENS4_14ComposedLayoutINS4_7SwizzleILi2ELi4ELi3EEENS4_18smem_ptr_flag_bitsILi8EEENSQ_INS5_IJNSA_ILi8EEESH_EEENS5_IJSH_SC_EEEEEEEvNS4_8identityENS4_23SM90_TMA_LOAD_MULTICASTES17_vS18_EENS_8epilogue10collective6detail29Sm90TmaWarpSpecializedAdapterINS1C_15DefaultEpilogueIaSJ_SJ_NS1B_6thread17LinearCombinationIaLi1EiiLNS1G_9ScaleType4KindE0ELNS_15FloatRoundStyleE2EaEENS1_15EpilogueDefaultEEEEEvvEEEEvNT_6ParamsE)
        /*0014*/ 	.word	0x00000000


	//----- nvinfo : EIATTR_MIN_STACK_SIZE
	.align		4
.L_17:
        /*0018*/ 	.byte	0x04, 0x12
        /*001a*/ 	.short	(.L_19 - .L_18)
	.align		4
.L_18:
        /*001c*/ 	.word	index@(_ZN7cutlass13device_kernelINS_4gemm6kernel13GemmUniversalIN4cute5tupleIJiiiiEEENS1_10collective13CollectiveMmaINS1_34MainloopSm90TmaGmmaWarpSpecializedILi18ENS5_IJNS4_1CILi2EEENSA_ILi1EEESC_EEENS1_35KernelTmaWarpSpecializedCooperativeEEENS5_IJNSA_ILi128EEENSA_ILi64EEESH_EEEaNS5_IJlSC_lEEEaSJ_NS4_8TiledMMAINS4_8MMA_AtomIJNS4_4SM904GMMA26MMA_64x64x32_S32S8S8_SS_TNEEEENS4_6LayoutISD_NS5_IJSC_NSA_ILi0EEESR_EEEEENS5_IJNS4_10UnderscoreESU_SU_EEEEENS4_13SM90_TMA_LOADENS4_14ComposedLayoutINS4_7SwizzleILi2ELi4ELi3EEENS4_18smem_ptr_flag_bitsILi8EEENSQ_INS5_IJNSA_ILi8EEESH_EEENS5_IJSH_SC_EEEEEEEvNS4_8identityENS4_23SM90_TMA_LOAD_MULTICASTES17_vS18_EENS_8epilogue10collective6detail29Sm90TmaWarpSpecializedAdapterINS1C_15DefaultEpilogueIaSJ_SJ_NS1B_6thread17LinearCombinationIaLi1EiiLNS1G_9ScaleType4KindE0ELNS_15FloatRoundStyleE2EaEENS1_15EpilogueDefaultEEEEEvvEEEEvNT_6ParamsE)
        /*0020*/ 	.word	0x00000000
.L_19:


//--------------------- .nv.compat                --------------------------
	.section	.nv.compat,"",@"SHT_CUDA_COMPAT_INFO"
	.align	4
        /*0000*/ 	.byte	0x02, 0x09, 0x01, 0x00, 0x02, 0x02, 0x04, 0x00, 0x02, 0x05, 0x05, 0x00, 0x03, 0x07, 0x01, 0x01
        /*0010*/ 	.byte	0x02, 0x03, 0x01, 0x00, 0x02, 0x06, 0x01, 0x00, 0x04, 0x0b, 0x08, 0x00, 0x00, 0x00, 0x00, 0x00
        /*0020*/ 	.byte	0x00, 0x00, 0x00, 0x00


//--------------------- .nv.info._ZN7cutlass13device_kernelINS_4gemm6kernel13GemmUniversalIN4cute5tupleIJiiiiEEENS1_10collective13CollectiveMmaINS1_34MainloopSm90TmaGmmaWarpSpecializedILi18ENS5_IJNS4_1CILi2EEENSA_ILi1EEESC_EEENS1_35KernelTmaWarpSpecializedCooperativeEEENS5_IJNSA_ILi128EEENSA_ILi64EEESH_EEEaNS5_IJlSC_lEEEaSJ_NS4_8TiledMMAINS4_8MMA_AtomIJNS4_4SM904GMMA26MMA_64x64x32_S32S8S8_SS_TNEEEENS4_6LayoutISD_NS5_IJSC_NSA_ILi0EEESR_EEEEENS5_IJNS4_10UnderscoreESU_SU_EEEEENS4_13SM90_TMA_LOADENS4_14ComposedLayoutINS4_7SwizzleILi2ELi4ELi3EEENS4_18smem_ptr_flag_bitsILi8EEENSQ_INS5_IJNSA_ILi8EEESH_EEENS5_IJSH_SC_EEEEEEEvNS4_8identityENS4_23SM90_TMA_LOAD_MULTICASTES17_vS18_EENS_8epilogue10collective6detail29Sm90TmaWarpSpecializedAdapterINS1C_15DefaultEpilogueIaSJ_SJ_NS1B_6thread17LinearCombinationIaLi1EiiLNS1G_9ScaleType4KindE0ELNS_15FloatRoundStyleE2EaEENS1_15EpilogueDefaultEEEEEvvEEEEvNT_6ParamsE --------------------------
	.section	.nv.info._ZN7cutlass13device_kernelINS_4gemm6kernel13GemmUniversalIN4cute5tupleIJiiiiEEENS1_10collective13CollectiveMmaINS1_34MainloopSm90TmaGmmaWarpSpecializedILi18ENS5_IJNS4_1CILi2EEENSA_ILi1EEESC_EEENS1_35KernelTmaWarpSpecializedCooperativeEEENS5_IJNSA_ILi128EEENSA_ILi64EEESH_EEEaNS5_IJlSC_lEEEaSJ_NS4_8TiledMMAINS4_8MMA_AtomIJNS4_4SM904GMMA26MMA_64x64x32_S32S8S8_SS_TNEEEENS4_6LayoutISD_NS5_IJSC_NSA_ILi0EEESR_EEEEENS5_IJNS4_10UnderscoreESU_SU_EEEEENS4_13SM90_TMA_LOADENS4_14ComposedLayoutINS4_7SwizzleILi2ELi4ELi3EEENS4_18smem_ptr_flag_bitsILi8EEENSQ_INS5_IJNSA_ILi8EEESH_EEENS5_IJSH_SC_EEEEEEEvNS4_8identityENS4_23SM90_TMA_LOAD_MULTICASTES17_vS18_EENS_8epilogue10collective6detail29Sm90TmaWarpSpecializedAdapterINS1C_15DefaultEpilogueIaSJ_SJ_NS1B_6thread17LinearCombinationIaLi1EiiLNS1G_9ScaleType4KindE0ELNS_15FloatRoundStyleE2EaEENS1_15EpilogueDefaultEEEEEvvEEEEvNT_6ParamsE,"",@"SHT_CUDA_INFO"
	.sectionflags	@""
	.align	4


	//----- nvinfo : EIATTR_CUDA_API_VERSION
	.align		4
        /*0000*/ 	.byte	0x04, 0x37
        /*0002*/ 	.short	(.L_21 - .L_20)
.L_20:
        /*0004*/ 	.word	0x00000082


	//----- nvinfo : EIATTR_KPARAM_INFO
	.align		4
.L_21:
        /*0008*/ 	.byte	0x04, 0x17
        /*000a*/ 	.short	(.L_23 - .L_22)
.L_22:
        /*000c*/ 	.word	0x00000000
        /*0010*/ 	.short	0x0000
        /*0012*/ 	.short	0x0070
        /*0014*/ 	.byte	0x00, 0xf0, 0x01, 0x10


	//----- nvinfo : EIATTR_SPARSE_MMA_MASK
	.align		4
.L_23:
        /*0018*/ 	.byte	0x03, 0x50
        /*001a*/ 	.short	0x0000


	//----- nvinfo : EIATTR_MAXREG_COUNT
	.align		4
        /*001c*/ 	.byte	0x03, 0x1b
        /*001e*/ 	.short	0x00a8


	//----- nvinfo : EIATTR_NUM_BARRIERS
	.align		4
        /*0020*/ 	.byte	0x02, 0x4c
        /*0022*/ 	.byte	0x01
	.zero		1


	//----- nvinfo : EIATTR_EXTERNS
	.align		4
        /*0024*/ 	.byte	0x04, 0x0f
        /*0026*/ 	.short	(.L_25 - .L_24)


	//   ....[0]....
	.align		4
.L_24:
        /*0028*/ 	.word	index@(__assertfail)


	//----- nvinfo : EIATTR_MERCURY_ISA_VERSION
	.align		4
.L_25:
        /*002c*/ 	.byte	0x03, 0x5f
        /*002e*/ 	.short	0x0101


	//----- nvinfo : EIATTR_INT_WARP_WIDE_INSTR_OFFSETS
	.align		4
        /*0030*/ 	.byte	0x04, 0x31
        /*0032*/ 	.short	(.L_27 - .L_26)


	//   ....[0]....
.L_26:
        /*0034*/ 	.word	0x00000670


	//   ....[1]....
        /*0038*/ 	.word	0x000006a0


	//   ....[2]....
        /*003c*/ 	.word	0x00000860


	//----- nvinfo : EIATTR_COOP_GROUP_MASK_REGIDS
	.align		4
.L_27:
        /*0040*/ 	.byte	0x04, 0x29
        /*0042*/ 	.short	(.L_29 - .L_28)


	//   ....[0]....
.L_28:
        /*0044*/ 	.word	0xffffffff


	//   ....[1]....
        /*0048*/ 	.word	0xffffffff


	//   ....[2]....
        /*004c*/ 	.word	0xffffffff


	//   ....[3]....
        /*0050*/ 	.word	0xffffffff


	//   ....[4]....
        /*0054*/ 	.word	0xffffffff


	//   ....[5]....
        /*0058*/ 	.word	0xffffffff


	//----- nvinfo : EIATTR_COOP_GROUP_INSTR_OFFSETS
	.align		4
.L_29:
        /*005c*/ 	.byte	0x04, 0x28
        /*005e*/ 	.short	(.L_31 - .L_30)


	//   ....[0]....
.L_30:
        /*0060*/ 	.word	0x00000060


	//   ....[1]....
        /*0064*/ 	.word	0x00000070


	//   ....[2]....
        /*0068*/ 	.word	0x00000130


	//   ....[3]....
        /*006c*/ 	.word	0x000004c0


	//   ....[4]....
        /*0070*/ 	.word	0x000009e0


	//   ....[5]....
        /*0074*/ 	.word	0x00001410


	//----- nvinfo : EIATTR_REG_RECONFIG
	.align		4
.L_31:
        /*0078*/ 	.byte	0x01, 0x54
	.zero		2


	//----- nvinfo : EIATTR_SYSCALL_OFFSETS
	.align		4
        /*007c*/ 	.byte	0x04, 0x46
        /*007e*/ 	.short	(.L_33 - .L_32)


	//   ....[0]....
.L_32:
        /*0080*/ 	.word	0x000015d0


	//----- nvinfo : EIATTR_MBARRIER_INSTR_OFFSETS
	.align		4
.L_33:
        /*0084*/ 	.byte	0x04, 0x39
        /*0086*/ 	.short	(.L_35 - .L_34)


	//   ....[0]....
.L_34:
        /*0088*/ 	.word	0x00000250
        /*008c*/ 	.word	0x000000ff
        /*0090*/ 	.word	0x00000000
        /*0094*/ 	.short	0x0100
        /*0096*/ 	.byte	0x08
	.zero		1


	//   ....[1]....
        /*0098*/ 	.word	0x00000260
        /*009c*/ 	.word	0x000000ff
        /*00a0*/ 	.word	0x00000090
        /*00a4*/ 	.short	0x0100
        /*00a6*/ 	.byte	0x08
	.zero		1


	//   ....[2]....
        /*00a8*/ 	.word	0x00000270
        /*00ac*/ 	.word	0x000000ff
        /*00b0*/ 	.word	0x00000008
        /*00b4*/ 	.short	0x0100
        /*00b6*/ 	.byte	0x08
	.zero		1


	//   ....[3]....
        /*00b8*/ 	.word	0x00000280
        /*00bc*/ 	.word	0x000000ff
        /*00c0*/ 	.word	0x00000098
        /*00c4*/ 	.short	0x0100
        /*00c6*/ 	.byte	0x08
	.zero		1


	//   ....[4]....
        /*00c8*/ 	.word	0x00000290
        /*00cc*/ 	.word	0x000000ff
        /*00d0*/ 	.word	0x00000010
        /*00d4*/ 	.short	0x0100
        /*00d6*/ 	.byte	0x08
	.zero		1


	//   ....[5]....
        /*00d8*/ 	.word	0x000002a0
        /*00dc*/ 	.word	0x000000ff
        /*00e0*/ 	.word	0x000000a0
        /*00e4*/ 	.short	0x0100
        /*00e6*/ 	.byte	0x08
	.zero		1


	//   ....[6]....
        /*00e8*/ 	.word	0x000002b0
        /*00ec*/ 	.word	0x000000ff
        /*00f0*/ 	.word	0x00000018
        /*00f4*/ 	.short	0x0100
        /*00f6*/ 	.byte	0x08
	.zero		1


	//   ....[7]....
        /*00f8*/ 	.word	0x000002c0
        /*00fc*/ 	.word	0x000000ff
        /*0100*/ 	.word	0x000000a8
        /*0104*/ 	.short	0x0100
        /*0106*/ 	.byte	0x08
	.zero		1


	//   ....[8]....
        /*0108*/ 	.word	0x000002d0
        /*010c*/ 	.word	0x000000ff
        /*0110*/ 	.word	0x00000020
        /*0114*/ 	.short	0x0100
        /*0116*/ 	.byte	0x08
	.zero		1


	//   ....[9]....
        /*0118*/ 	.word	0x000002e0
        /*011c*/ 	.word	0x000000ff
        /*0120*/ 	.word	0x000000b0
        /*0124*/ 	.short	0x0100
        /*0126*/ 	.byte	0x08
	.zero		1


	//   ....[10]....
        /*0128*/ 	.word	0x000002f0
        /*012c*/ 	.word	0x000000ff
        /*0130*/ 	.word	0x00000028
        /*0134*/ 	.short	0x0100
        /*0136*/ 	.byte	0x08
	.zero		1


	//   ....[11]....
        /*0138*/ 	.word	0x00000300
        /*013c*/ 	.word	0x000000ff
        /*0140*/ 	.word	0x000000b8
        /*0144*/ 	.short	0x0100
        /*0146*/ 	.byte	0x08
	.zero		1


	//   ....[12]....
        /*0148*/ 	.word	0x00000310
        /*014c*/ 	.word	0x000000ff
        /*0150*/ 	.word	0x00000030
        /*0154*/ 	.short	0x0100
        /*0156*/ 	.byte	0x08
	.zero		1


	//   ....[13]....
        /*0158*/ 	.word	0x00000320
        /*015c*/ 	.word	0x000000ff
        /*0160*/ 	.word	0x000000c0
        /*0164*/ 	.short	0x0100
        /*0166*/ 	.byte	0x08
	.zero		1


	//   ....[14]....
        /*0168*/ 	.word	0x00000330
        /*016c*/ 	.word	0x000000ff
        /*0170*/ 	.word	0x00000038
        /*0174*/ 	.short	0x0100
        /*0176*/ 	.byte	0x08
	.zero		1


	//   ....[15]....
        /*0178*/ 	.word	0x00000340
        /*017c*/ 	.word	0x000000ff
        /*0180*/ 	.word	0x000000c8
        /*0184*/ 	.short	0x0100
        /*0186*/ 	.byte	0x08
	.zero		1


	//   ....[16]....
        /*0188*/ 	.word	0x00000350
        /*018c*/ 	.word	0x000000ff
        /*0190*/ 	.word	0x00000040
        /*0194*/ 	.short	0x0100
        /*0196*/ 	.byte	0x08
	.zero		1


	//   ....[17]....
        /*0198*/ 	.word	0x00000360
        /*019c*/ 	.word	0x000000ff
        /*01a0*/ 	.word	0x000000d0
        /*01a4*/ 	.short	0x0100
        /*01a6*/ 	.byte	0x08
	.zero		1


	//   ....[18]....
        /*01a8*/ 	.word	0x00000370
        /*01ac*/ 	.word	0x000000ff
        /*01b0*/ 	.word	0x00000048
        /*01b4*/ 	.short	0x0100
        /*01b6*/ 	.byte	0x08
	.zero		1


	//   ....[19]....
        /*01b8*/ 	.word	0x00000380
        /*01bc*/ 	.word	0x000000ff
        /*01c0*/ 	.word	0x000000d8
        /*01c4*/ 	.short	0x0100
        /*01c6*/ 	.byte	0x08
	.zero		1


	//   ....[20]....
        /*01c8*/ 	.word	0x00000390
        /*01cc*/ 	.word	0x000000ff
        /*01d0*/ 	.word	0x00000050
        /*01d4*/ 	.short	0x0100
        /*01d6*/ 	.byte	0x08
	.zero		1


	//   ....[21]....
        /*01d8*/ 	.word	0x000003a0
        /*01dc*/ 	.word	0x000000ff
        /*01e0*/ 	.word	0x000000e0
        /*01e4*/ 	.short	0x0100
        /*01e6*/ 	.byte	0x08
	.zero		1


	//   ....[22]....
        /*01e8*/ 	.word	0x000003b0
        /*01ec*/ 	.word	0x000000ff
        /*01f0*/ 	.word	0x00000058
        /*01f4*/ 	.short	0x0100
        /*01f6*/ 	.byte	0x08
	.zero		1


	//   ....[23]....
        /*01f8*/ 	.word	0x000003c0
        /*01fc*/ 	.word	0x000000ff
        /*0200*/ 	.word	0x000000e8
        /*0204*/ 	.short	0x0100
        /*0206*/ 	.byte	0x08
	.zero		1


	//   ....[24]....
        /*0208*/ 	.word	0x000003d0
        /*020c*/ 	.word	0x000000ff
        /*0210*/ 	.word	0x00000060
        /*0214*/ 	.short	0x0100
        /*0216*/ 	.byte	0x08
	.zero		1


	//   ....[25]....
        /*0218*/ 	.word	0x000003e0
        /*021c*/ 	.word	0x000000ff
        /*0220*/ 	.word	0x000000f0
        /*0224*/ 	.short	0x0100
        /*0226*/ 	.byte	0x08
	.zero		1


	//   ....[26]....
        /*0228*/ 	.word	0x000003f0
        /*022c*/ 	.word	0x000000ff
        /*0230*/ 	.word	0x00000068
        /*0234*/ 	.short	0x0100
        /*0236*/ 	.byte	0x08
	.zero		1


	//   ....[27]....
        /*0238*/ 	.word	0x00000400
        /*023c*/ 	.word	0x000000ff
        /*0240*/ 	.word	0x000000f8
        /*0244*/ 	.short	0x0100
        /*0246*/ 	.byte	0x08
	.zero		1


	//   ....[28]....
        /*0248*/ 	.word	0x00000410
        /*024c*/ 	.word	0x000000ff
        /*0250*/ 	.word	0x00000070
        /*0254*/ 	.short	0x0100
        /*0256*/ 	.byte	0x08
	.zero		1


	//   ....[29]....
        /*0258*/ 	.word	0x00000420
        /*025c*/ 	.word	0x000000ff
        /*0260*/ 	.word	0x00000100
        /*0264*/ 	.short	0x0100
        /*0266*/ 	.byte	0x08
	.zero		1


	//   ....[30]....
        /*0268*/ 	.word	0x00000430
        /*026c*/ 	.word	0x000000ff
        /*0270*/ 	.word	0x00000078
        /*0274*/ 	.short	0x0100
        /*0276*/ 	.byte	0x08
	.zero		1


	//   ....[31]....
        /*0278*/ 	.word	0x00000440
        /*027c*/ 	.word	0x000000ff
        /*0280*/ 	.word	0x00000108
        /*0284*/ 	.short	0x0100
        /*0286*/ 	.byte	0x08
	.zero		1


	//   ....[32]....
        /*0288*/ 	.word	0x00000450
        /*028c*/ 	.word	0x000000ff
        /*0290*/ 	.word	0x00000080
        /*0294*/ 	.short	0x0100
        /*0296*/ 	.byte	0x08
	.zero		1


	//   ....[33]....
        /*0298*/ 	.word	0x00000460
        /*029c*/ 	.word	0x000000ff
        /*02a0*/ 	.word	0x00000110
        /*02a4*/ 	.short	0x0100
        /*02a6*/ 	.byte	0x08
	.zero		1


	//   ....[34]....
        /*02a8*/ 	.word	0x00000470
        /*02ac*/ 	.word	0x000000ff
        /*02b0*/ 	.word	0x00000088
        /*02b4*/ 	.short	0x0100
        /*02b6*/ 	.byte	0x08
	.zero		1


	//   ....[35]....
        /*02b8*/ 	.word	0x00000480
        /*02bc*/ 	.word	0x000000ff
        /*02c0*/ 	.word	0x00000118
        /*02c4*/ 	.short	0x0100
        /*02c6*/ 	.byte	0x08
	.zero		1


	//   ....[36]....
        /*02c8*/ 	.word	0x000008e0
        /*02cc*/ 	.word	0x000000ff
        /*02d0*/ 	.word	0x00000130
        /*02d4*/ 	.short	0x0100
        /*02d6*/ 	.byte	0x06
	.zero		1


	//   ....[37]....
        /*02d8*/ 	.word	0x00000970
        /*02dc*/ 	.word	0x000000ff
        /*02e0*/ 	.word	0x00000138
        /*02e4*/ 	.short	0x0100
        /*02e6*/ 	.byte	0x06
	.zero		1


	//   ....[38]....
        /*02e8*/ 	.word	0x000016a0
        /*02ec*/ 	.word	0x00000003
        /*02f0*/ 	.word	0x00000000
        /*02f4*/ 	.short	0x010a
        /*02f6*/ 	.byte	0x3f
	.zero		1


	//   ....[39]....
        /*02f8*/ 	.word	0x000016e0
        /*02fc*/ 	.word	0x00000003
        /*0300*/ 	.word	0x00000000
        /*0304*/ 	.short	0x010a
        /*0306*/ 	.byte	0x3f
	.zero		1


	//   ....[40]....
        /*0308*/ 	.word	0x000019b0
        /*030c*/ 	.word	0x00000005
        /*0310*/ 	.word	0x00000000
        /*0314*/ 	.short	0x010a
        /*0316*/ 	.byte	0x3f
	.zero		1


	//   ....[41]....
        /*0318*/ 	.word	0x000019f0
        /*031c*/ 	.word	0x00000005
        /*0320*/ 	.word	0x00000000
        /*0324*/ 	.short	0x010a
        /*0326*/ 	.byte	0x3f
	.zero		1


	//   ....[42]....
        /*0328*/ 	.word	0x00001b50
        /*032c*/ 	.word	0x00000005
        /*0330*/ 	.word	0x00000000
        /*0334*/ 	.short	0x0101
        /*0336*/ 	.byte	0x3f
	.zero		1


	//   ....[43]....
        /*0338*/ 	.word	0x00001d70
        /*033c*/ 	.word	0x00000003
        /*0340*/ 	.word	0x00000000
        /*0344*/ 	.short	0x0101
        /*0346*/ 	.byte	0x3f
	.zero		1


	//   ....[44]....
        /*0348*/ 	.word	0x00004c30
        /*034c*/ 	.word	0x00000017
        /*0350*/ 	.word	0x00000090
        /*0354*/ 	.short	0x010a
        /*0356*/ 	.byte	0x3f
	.zero		1


	//   ....[45]....
        /*0358*/ 	.word	0x00004fa0
        /*035c*/ 	.word	0x00000003
        /*0360*/ 	.word	0x00000138
        /*0364*/ 	.short	0x0101
        /*0366*/ 	.byte	0x3f
	.zero		1


	//   ....[46]....
        /*0368*/ 	.word	0x00005700
        /*036c*/ 	.word	0x00000007
        /*0370*/ 	.word	0x00000000
        /*0374*/ 	.short	0x010a
        /*0376*/ 	.byte	0x3f
	.zero		1


	//   ....[47]....
        /*0378*/ 	.word	0x00005780
        /*037c*/ 	.word	0x00000008
        /*0380*/ 	.word	0x00000000
        /*0384*/ 	.short	0x010a
        /*0386*/ 	.byte	0x3f
	.zero		1


	//   ....[48]....
        /*0388*/ 	.word	0x00005810
        /*038c*/ 	.word	0x00000009
        /*0390*/ 	.word	0x00000000
        /*0394*/ 	.short	0x010a
        /*0396*/ 	.byte	0x3f
	.zero		1


	//   ....[49]....
        /*0398*/ 	.word	0x000058a0
        /*039c*/ 	.word	0x00000008
        /*03a0*/ 	.word	0x00000000
        /*03a4*/ 	.short	0x010a
        /*03a6*/ 	.byte	0x3f
	.zero		1


	//   ....[50]....
        /*03a8*/ 	.word	0x00005930
        /*03ac*/ 	.word	0x00000009
        /*03b0*/ 	.word	0x00000000
        /*03b4*/ 	.short	0x010a
        /*03b6*/ 	.byte	0x3f
	.zero		1


	//   ....[51]....
        /*03b8*/ 	.word	0x000059c0
        /*03bc*/ 	.word	0x00000008
        /*03c0*/ 	.word	0x00000000
        /*03c4*/ 	.short	0x010a
        /*03c6*/ 	.byte	0x3f
	.zero		1


	//   ....[52]....
        /*03c8*/ 	.word	0x00005a50
        /*03cc*/ 	.word	0x00000009
        /*03d0*/ 	.word	0x00000000
        /*03d4*/ 	.short	0x010a
        /*03d6*/ 	.byte	0x3f
	.zero		1


	//   ....[53]....
        /*03d8*/ 	.word	0x00005ae0
        /*03dc*/ 	.word	0x00000008
        /*03e0*/ 	.word	0x00000000
        /*03e4*/ 	.short	0x010a
        /*03e6*/ 	.byte	0x3f
	.zero		1


	//   ....[54]....
        /*03e8*/ 	.word	0x00005b70
        /*03ec*/ 	.word	0x00000009
        /*03f0*/ 	.word	0x00000000
        /*03f4*/ 	.short	0x010a
        /*03f6*/ 	.byte	0x3f
	.zero		1


	//   ....[55]....
        /*03f8*/ 	.word	0x00005c00
        /*03fc*/ 	.word	0x00000008
        /*0400*/ 	.word	0x00000000
        /*0404*/ 	.short	0x010a
        /*0406*/ 	.byte	0x3f
	.zero		1


	//   ....[56]....
        /*0408*/ 	.word	0x00005c90
        /*040c*/ 	.word	0x00000009
        /*0410*/ 	.word	0x00000000
        /*0414*/ 	.short	0x010a
        /*0416*/ 	.byte	0x3f
	.zero		1


	//   ....[57]....
        /*0418*/ 	.word	0x00005d20
        /*041c*/ 	.word	0x00000008
        /*0420*/ 	.word	0x00000000
        /*0424*/ 	.short	0x010a
        /*0426*/ 	.byte	0x3f
	.zero		1


	//   ....[58]....
        /*0428*/ 	.word	0x00005db0
        /*042c*/ 	.word	0x00000009
        /*0430*/ 	.word	0x00000000
        /*0434*/ 	.short	0x010a
        /*0436*/ 	.byte	0x3f
	.zero		1


	//   ....[59]....
        /*0438*/ 	.word	0x00005e40
        /*043c*/ 	.word	0x00000008
        /*0440*/ 	.word	0x00000000
        /*0444*/ 	.short	0x010a
        /*0446*/ 	.byte	0x3f
	.zero		1


	//   ....[60]....
        /*0448*/ 	.word	0x00005ed0
        /*044c*/ 	.word	0x00000009
        /*0450*/ 	.word	0x00000000
        /*0454*/ 	.short	0x010a
        /*0456*/ 	.byte	0x3f
	.zero		1


	//   ....[61]....
        /*0458*/ 	.word	0x00005f60
        /*045c*/ 	.word	0x00000008
        /*0460*/ 	.word	0x00000000
        /*0464*/ 	.short	0x010a
        /*0466*/ 	.byte	0x3f
	.zero		1


	//   ....[62]....
        /*0468*/ 	.word	0x00005ff0
        /*046c*/ 	.word	0x0000000b
        /*0470*/ 	.word	0x00000000
        /*0474*/ 	.short	0x010a
        /*0476*/ 	.byte	0x3f
	.zero		1


	//   ....[63]....
        /*0478*/ 	.word	0x00006080
        /*047c*/ 	.word	0x00000003
        /*0480*/ 	.word	0x00000000
        /*0484*/ 	.short	0x010a
        /*0486*/ 	.byte	0x3f
	.zero		1


	//   ....[64]....
        /*0488*/ 	.word	0x000060e0
        /*048c*/ 	.word	0x00000003
        /*0490*/ 	.word	0x00000000
        /*0494*/ 	.short	0x010a
        /*0496*/ 	.byte	0x3f
	.zero		1


	//   ....[65]....
        /*0498*/ 	.word	0x00006130
        /*049c*/ 	.word	0x00000005
        /*04a0*/ 	.word	0x00000000
        /*04a4*/ 	.short	0x010a
        /*04a6*/ 	.byte	0x3f
	.zero		1


	//   ....[66]....
        /*04a8*/ 	.word	0x00006200
        /*04ac*/ 	.word	0x00000017
        /*04b0*/ 	.word	0x00000090
        /*04b4*/ 	.short	0x010a
        /*04b6*/ 	.byte	0x3f
	.zero		1


	//   ....[67]....
        /*04b8*/ 	.word	0x000062d0
        /*04bc*/ 	.word	0x00000007
        /*04c0*/ 	.word	0x00000000
        /*04c4*/ 	.short	0x010a
        /*04c6*/ 	.byte	0x3f
	.zero		1


	//   ....[68]....
        /*04c8*/ 	.word	0x00006320
        /*04cc*/ 	.word	0x00000008
        /*04d0*/ 	.word	0x00000000
        /*04d4*/ 	.short	0x010a
        /*04d6*/ 	.byte	0x3f
	.zero		1


	//   ....[69]....
        /*04d8*/ 	.word	0x00006370
        /*04dc*/ 	.word	0x00000009
        /*04e0*/ 	.word	0x00000000
        /*04e4*/ 	.short	0x010a
        /*04e6*/ 	.byte	0x3f
	.zero		1


	//   ....[70]....
        /*04e8*/ 	.word	0x000063c0
        /*04ec*/ 	.word	0x00000008
        /*04f0*/ 	.word	0x00000000
        /*04f4*/ 	.short	0x010a
        /*04f6*/ 	.byte	0x3f
	.zero		1


	//   ....[71]....
        /*04f8*/ 	.word	0x00006410
        /*04fc*/ 	.word	0x00000009
        /*0500*/ 	.word	0x00000000
        /*0504*/ 	.short	0x010a
        /*0506*/ 	.byte	0x3f
	.zero		1


	//   ....[72]....
        /*0508*/ 	.word	0x00006460
        /*050c*/ 	.word	0x00000008
        /*0510*/ 	.word	0x00000000
        /*0514*/ 	.short	0x010a
        /*0516*/ 	.byte	0x3f
	.zero		1


	//   ....[73]....
        /*0518*/ 	.word	0x000064b0
        /*051c*/ 	.word	0x00000009
        /*0520*/ 	.word	0x00000000
        /*0524*/ 	.short	0x010a
        /*0526*/ 	.byte	0x3f
	.zero		1


	//   ....[74]....
        /*0528*/ 	.word	0x00006500
        /*052c*/ 	.word	0x00000008
        /*0530*/ 	.word	0x00000000
        /*0534*/ 	.short	0x010a
        /*0536*/ 	.byte	0x3f
	.zero		1


	//   ....[75]....
        /*0538*/ 	.word	0x00006550
        /*053c*/ 	.word	0x00000009
        /*0540*/ 	.word	0x00000000
        /*0544*/ 	.short	0x010a
        /*0546*/ 	.byte	0x3f
	.zero		1


	//   ....[76]....
        /*0548*/ 	.word	0x000065a0
        /*054c*/ 	.word	0x00000008
        /*0550*/ 	.word	0x00000000
        /*0554*/ 	.short	0x010a
        /*0556*/ 	.byte	0x3f
	.zero		1


	//   ....[77]....
        /*0558*/ 	.word	0x000065f0
        /*055c*/ 	.word	0x00000009
        /*0560*/ 	.word	0x00000000
        /*0564*/ 	.short	0x010a
        /*0566*/ 	.byte	0x3f
	.zero		1


	//   ....[78]....
        /*0568*/ 	.word	0x00006640
        /*056c*/ 	.word	0x00000008
        /*0570*/ 	.word	0x00000000
        /*0574*/ 	.short	0x010a
        /*0576*/ 	.byte	0x3f
	.zero		1


	//   ....[79]....
        /*0578*/ 	.word	0x00006690
        /*057c*/ 	.word	0x00000009
        /*0580*/ 	.word	0x00000000
        /*0584*/ 	.short	0x010a
        /*0586*/ 	.byte	0x3f
	.zero		1


	//   ....[80]....
        /*0588*/ 	.word	0x000066e0
        /*058c*/ 	.word	0x00000008
        /*0590*/ 	.word	0x00000000
        /*0594*/ 	.short	0x010a
        /*0596*/ 	.byte	0x3f
	.zero		1


	//   ....[81]....
        /*0598*/ 	.word	0x00006730
        /*059c*/ 	.word	0x00000009
        /*05a0*/ 	.word	0x00000000
        /*05a4*/ 	.short	0x010a
        /*05a6*/ 	.byte	0x3f
	.zero		1


	//   ....[82]....
        /*05a8*/ 	.word	0x00006780
        /*05ac*/ 	.word	0x00000008
        /*05b0*/ 	.word	0x00000000
        /*05b4*/ 	.short	0x010a
        /*05b6*/ 	.byte	0x3f
	.zero		1


	//   ....[83]....
        /*05b8*/ 	.word	0x000067d0
        /*05bc*/ 	.word	0x0000000b
        /*05c0*/ 	.word	0x00000000
        /*05c4*/ 	.short	0x010a
        /*05c6*/ 	.byte	0x3f
	.zero		1


	//----- nvinfo : EIATTR_NUM_MBARRIERS
	.align		4
.L_35:
        /*05c8*/ 	.byte	0x03, 0x38
        /*05ca*/ 	.short	0x0026


	//----- nvinfo : EIATTR_EXIT_INSTR_OFFSETS
	.align		4
        /*05cc*/ 	.byte	0x04, 0x1c
        /*05ce*/ 	.short	(.L_37 - .L_36)


	//   ....[0]....
.L_36:
        /*05d0*/ 	.word	0x00000b40


	//   ....[1]....
        /*05d4*/ 	.word	0x00001350


	//   ....[2]....
        /*05d8*/ 	.word	0x00004330


	//   ....[3]....
        /*05dc*/ 	.word	0x00004890


	//   ....[4]....
        /*05e0*/ 	.word	0x000060d0


	//----- nvinfo : EIATTR_MAX_THREADS
	.align		4
.L_37:
        /*05e4*/ 	.byte	0x04, 0x05
        /*05e6*/ 	.short	(.L_39 - .L_38)
.L_38:
        /*05e8*/ 	.word	0x00000180
        /*05ec*/ 	.word	0x00000001
        /*05f0*/ 	.word	0x00000001


	//----- nvinfo : EIATTR_CRS_STACK_SIZE
	.align		4
.L_39:
        /*05f4*/ 	.byte	0x04, 0x1e
        /*05f6*/ 	.short	(.L_41 - .L_40)
.L_40:
        /*05f8*/ 	.word	0x00000000


	//----- nvinfo : EIATTR_CBANK_PARAM_SIZE
	.align		4
.L_41:
        /*05fc*/ 	.byte	0x03, 0x19
        /*05fe*/ 	.short	0x0470


	//----- nvinfo : EIATTR_PARAM_CBANK
	.align		4
        /*0600*/ 	.byte	0x04, 0x0a
        /*0602*/ 	.short	(.L_43 - .L_42)
	.align		4
.L_42:
        /*0604*/ 	.word	index@(.nv.constant0._ZN7cutlass13device_kernelINS_4gemm6kernel13GemmUniversalIN4cute5tupleIJiiiiEEENS1_10collective13CollectiveMmaINS1_34MainloopSm90TmaGmmaWarpSpecializedILi18ENS5_IJNS4_1CILi2EEENSA_ILi1EEESC_EEENS1_35KernelTmaWarpSpecializedCooperativeEEENS5_IJNSA_ILi128EEENSA_ILi64EEESH_EEEaNS5_IJlSC_lEEEaSJ_NS4_8TiledMMAINS4_8MMA_AtomIJNS4_4SM904GMMA26MMA_64x64x32_S32S8S8_SS_TNEEEENS4_6LayoutISD_NS5_IJSC_NSA_ILi0EEESR_EEEEENS5_IJNS4_10UnderscoreESU_SU_EEEEENS4_13SM90_TMA_LOADENS4_14ComposedLayoutINS4_7SwizzleILi2ELi4ELi3EEENS4_18smem_ptr_flag_bitsILi8EEENSQ_INS5_IJNSA_ILi8EEESH_EEENS5_IJSH_SC_EEEEEEEvNS4_8identityENS4_23SM90_TMA_LOAD_MULTICASTES17_vS18_EENS_8epilogue10collective6detail29Sm90TmaWarpSpecializedAdapterINS1C_15DefaultEpilogueIaSJ_SJ_NS1B_6thread17LinearCombinationIaLi1EiiLNS1G_9ScaleType4KindE0ELNS_15FloatRoundStyleE2EaEENS1_15EpilogueDefaultEEEEEvvEEEEvNT_6ParamsE)
        /*0608*/ 	.short	0x0210
        /*060a*/ 	.short	0x0470


	//----- nvinfo : EIATTR_SW_WAR
	.align		4
.L_43:
        /*060c*/ 	.byte	0x04, 0x36
        /*060e*/ 	.short	(.L_45 - .L_44)
.L_44:
        /*0610*/ 	.word	0x00000008
.L_45:


//--------------------- .nv.callgraph             --------------------------
	.section	.nv.callgraph,"",@"SHT_CUDA_CALLGRAPH"
	.align	4
	.sectionentsize	8
	.align		4
        /*0000*/ 	.word	0x00000000
	.align		4
        /*0004*/ 	.word	0xffffffff
	.align		4
        /*0008*/ 	.word	index@(_ZN7cutlass13device_kernelINS_4gemm6kernel13GemmUniversalIN4cute5tupleIJiiiiEEENS1_10collective13CollectiveMmaINS1_34MainloopSm90TmaGmmaWarpSpecializedILi18ENS5_IJNS4_1CILi2EEENSA_ILi1EEESC_EEENS1_35KernelTmaWarpSpecializedCooperativeEEENS5_IJNSA_ILi128EEENSA_ILi64EEESH_EEEaNS5_IJlSC_lEEEaSJ_NS4_8TiledMMAINS4_8MMA_AtomIJNS4_4SM904GMMA26MMA_64x64x32_S32S8S8_SS_TNEEEENS4_6LayoutISD_NS5_IJSC_NSA_ILi0EEESR_EEEEENS5_IJNS4_10UnderscoreESU_SU_EEEEENS4_13SM90_TMA_LOADENS4_14ComposedLayoutINS4_7SwizzleILi2ELi4ELi3EEENS4_18smem_ptr_flag_bitsILi8EEENSQ_INS5_IJNSA_ILi8EEESH_EEENS5_IJSH_SC_EEEEEEEvNS4_8identityENS4_23SM90_TMA_LOAD_MULTICASTES17_vS18_EENS_8epilogue10collective6detail29Sm90TmaWarpSpecializedAdapterINS1C_15DefaultEpilogueIaSJ_SJ_NS1B_6thread17LinearCombinationIaLi1EiiLNS1G_9ScaleType4KindE0ELNS_15FloatRoundStyleE2EaEENS1_15EpilogueDefaultEEEEEvvEEEEvNT_6ParamsE)
	.align		4
        /*000c*/ 	.word	index@(__assertfail)
	.align		4
        /*0010*/ 	.word	0x00000000
	.align		4
        /*0014*/ 	.word	0xfffffffe
	.align		4
        /*0018*/ 	.word	0x00000000
	.align		4
        /*001c*/ 	.word	0xfffffffd
	.align		4
        /*0020*/ 	.word	0x00000000
	.align		4
        /*0024*/ 	.word	0xfffffffc


//--------------------- .nv.constant4             --------------------------
	.section	.nv.constant4,"a",@progbits
	.align	8
	.align		8
.nv.constant4:
        /*0000*/ 	.dword	__assertfail
	.align		8
        /*0008*/ 	.dword	__unnamed_1
	.align		8
        /*0010*/ 	.dword	_ZN39_INTERNAL_61c84568_4_k_cu_bd3f298f_50754cuda3std3__45__cpo5beginE
	.align		8
        /*0018*/ 	.dword	_ZN39_INTERNAL_61c84568_4_k_cu_bd3f298f_50754cuda3std3__45__cpo3endE
	.align		8
        /*0020*/ 	.dword	_ZN39_INTERNAL_61c84568_4_k_cu_bd3f298f_50754cuda3std3__45__cpo6cbeginE
	.align		8
        /*0028*/ 	.dword	_ZN39_INTERNAL_61c84568_4_k_cu_bd3f298f_50754cuda3std3__45__cpo4cendE
	.align		8
        /*0030*/ 	.dword	_ZN39_INTERNAL_61c84568_4_k_cu_bd3f298f_50754cuda3std3__441_GLOBAL__N__61c84568_4_k_cu_bd3f298f_50756ignoreE
	.align		8
        /*0038*/ 	.dword	_ZN39_INTERNAL_61c84568_4_k_cu_bd3f298f_50754cuda3std3__419piecewise_constructE
	.align		8
        /*0040*/ 	.dword	_ZN39_INTERNAL_61c84568_4_k_cu_bd3f298f_50754cuda3std3__48in_placeE
	.align		8
        /*0048*/ 	.dword	_ZN39_INTERNAL_61c84568_4_k_cu_bd3f298f_50754cuda3std6ranges3__45__cpo4swapE
	.align		8
        /*0050*/ 	.dword	_ZN39_INTERNAL_61c84568_4_k_cu_bd3f298f_50754cuda3std6ranges3__45__cpo9iter_moveE
	.align		8
        /*0058*/ 	.dword	_ZN39_INTERNAL_61c84568_4_k_cu_bd3f298f_50754cute7productE
	.align		8
        /*0060*/ 	.dword	_ZN39_INTERNAL_61c84568_4_k_cu_bd3f298f_50754cute1_E
	.align		8
        /*0068*/ 	.dword	$str$22
	.align		8
        /*0070*/ 	.dword	$str$23


//--------------------- .text._ZN7cutlass13device_kernelINS_4gemm6kernel13GemmUniversalIN4cute5tupleIJiiiiEEENS1_10collective13CollectiveMmaINS1_34MainloopSm90TmaGmmaWarpSpecializedILi18ENS5_IJNS4_1CILi2EEENSA_ILi1EEESC_EEENS1_35KernelTmaWarpSpecializedCooperativeEEENS5_IJNSA_ILi128EEENSA_ILi64EEESH_EEEaNS5_IJlSC_lEEEaSJ_NS4_8TiledMMAINS4_8MMA_AtomIJNS4_4SM904GMMA26MMA_64x64x32_S32S8S8_SS_TNEEEENS4_6LayoutISD_NS5_IJSC_NSA_ILi0EEESR_EEEEENS5_IJNS4_10UnderscoreESU_SU_EEEEENS4_13SM90_TMA_LOADENS4_14ComposedLayoutINS4_7SwizzleILi2ELi4ELi3EEENS4_18smem_ptr_flag_bitsILi8EEENSQ_INS5_IJNSA_ILi8EEESH_EEENS5_IJSH_SC_EEEEEEEvNS4_8identityENS4_23SM90_TMA_LOAD_MULTICASTES17_vS18_EENS_8epilogue10collective6detail29Sm90TmaWarpSpecializedAdapterINS1C_15DefaultEpilogueIaSJ_SJ_NS1B_6thread17LinearCombinationIaLi1EiiLNS1G_9ScaleType4KindE0ELNS_15FloatRoundStyleE2EaEENS1_15EpilogueDefaultEEEEEvvEEEEvNT_6ParamsE --------------------------
	.section	.text._ZN7cutlass13device_kernelINS_4gemm6kernel13GemmUniversalIN4cute5tupleIJiiiiEEENS1_10collective13CollectiveMmaINS1_34MainloopSm90TmaGmmaWarpSpecializedILi18ENS5_IJNS4_1CILi2EEENSA_ILi1EEESC_EEENS1_35KernelTmaWarpSpecializedCooperativeEEENS5_IJNSA_ILi128EEENSA_ILi64EEESH_EEEaNS5_IJlSC_lEEEaSJ_NS4_8TiledMMAINS4_8MMA_AtomIJNS4_4SM904GMMA26MMA_64x64x32_S32S8S8_SS_TNEEEENS4_6LayoutISD_NS5_IJSC_NSA_ILi0EEESR_EEEEENS5_IJNS4_10UnderscoreESU_SU_EEEEENS4_13SM90_TMA_LOADENS4_14ComposedLayoutINS4_7SwizzleILi2ELi4ELi3EEENS4_18smem_ptr_flag_bitsILi8EEENSQ_INS5_IJNSA_ILi8EEESH_EEENS5_IJSH_SC_EEEEEEEvNS4_8identityENS4_23SM90_TMA_LOAD_MULTICASTES17_vS18_EENS_8epilogue10collective6detail29Sm90TmaWarpSpecializedAdapterINS1C_15DefaultEpilogueIaSJ_SJ_NS1B_6thread17LinearCombinationIaLi1EiiLNS1G_9ScaleType4KindE0ELNS_15FloatRoundStyleE2EaEENS1_15EpilogueDefaultEEEEEvvEEEEvNT_6ParamsE,"ax",@progbits
	.align	128
.text._ZN7cutlass13device_kernelINS_4gemm6kernel13GemmUniversalIN4cute5tupleIJiiiiEEENS1_10collective13CollectiveMmaINS1_34MainloopSm90TmaGmmaWarpSpecializedILi18ENS5_IJNS4_1CILi2EEENSA_ILi1EEESC_EEENS1_35KernelTmaWarpSpecializedCooperativeEEENS5_IJNSA_ILi128EEENSA_ILi64EEESH_EEEaNS5_IJlSC_lEEEaSJ_NS4_8TiledMMAINS4_8MMA_AtomIJNS4_4SM904GMMA26MMA_64x64x32_S32S8S8_SS_TNEEEENS4_6LayoutISD_NS5_IJSC_NSA_ILi0EEESR_EEEEENS5_IJNS4_10UnderscoreESU_SU_EEEEENS4_13SM90_TMA_LOADENS4_14ComposedLayoutINS4_7SwizzleILi2ELi4ELi3EEENS4_18smem_ptr_flag_bitsILi8EEENSQ_INS5_IJNSA_ILi8EEESH_EEENS5_IJSH_SC_EEEEEEEvNS4_8identityENS4_23SM90_TMA_LOAD_MULTICASTES17_vS18_EENS_8epilogue10collective6detail29Sm90TmaWarpSpecializedAdapterINS1C_15DefaultEpilogueIaSJ_SJ_NS1B_6thread17LinearCombinationIaLi1EiiLNS1G_9ScaleType4KindE0ELNS_15FloatRoundStyleE2EaEENS1_15EpilogueDefaultEEEEEvvEEEEvNT_6ParamsE:
        .type           _ZN7cutlass13device_kernelINS_4gemm6kernel13GemmUniversalIN4cute5tupleIJiiiiEEENS1_10collective13CollectiveMmaINS1_34MainloopSm90TmaGmmaWarpSpecializedILi18ENS5_IJNS4_1CILi2EEENSA_ILi1EEESC_EEENS1_35KernelTmaWarpSpecializedCooperativeEEENS5_IJNSA_ILi128EEENSA_ILi64EEESH_EEEaNS5_IJlSC_lEEEaSJ_NS4_8TiledMMAINS4_8MMA_AtomIJNS4_4SM904GMMA26MMA_64x64x32_S32S8S8_SS_TNEEEENS4_6LayoutISD_NS5_IJSC_NSA_ILi0EEESR_EEEEENS5_IJNS4_10UnderscoreESU_SU_EEEEENS4_13SM90_TMA_LOADENS4_14ComposedLayoutINS4_7SwizzleILi2ELi4ELi3EEENS4_18smem_ptr_flag_bitsILi8EEENSQ_INS5_IJNSA_ILi8EEESH_EEENS5_IJSH_SC_EEEEEEEvNS4_8identityENS4_23SM90_TMA_LOAD_MULTICASTES17_vS18_EENS_8epilogue10collective6detail29Sm90TmaWarpSpecializedAdapterINS1C_15DefaultEpilogueIaSJ_SJ_NS1B_6thread17LinearCombinationIaLi1EiiLNS1G_9ScaleType4KindE0ELNS_15FloatRoundStyleE2EaEENS1_15EpilogueDefaultEEEEEvvEEEEvNT_6ParamsE,@function
        .size           _ZN7cutlass13device_kernelINS_4gemm6kernel13GemmUniversalIN4cute5tupleIJiiiiEEENS1_10collective13CollectiveMmaINS1_34MainloopSm90TmaGmmaWarpSpecializedILi18ENS5_IJNS4_1CILi2EEENSA_ILi1EEESC_EEENS1_35KernelTmaWarpSpecializedCooperativeEEENS5_IJNSA_ILi128EEENSA_ILi64EEESH_EEEaNS5_IJlSC_lEEEaSJ_NS4_8TiledMMAINS4_8MMA_AtomIJNS4_4SM904GMMA26MMA_64x64x32_S32S8S8_SS_TNEEEENS4_6LayoutISD_NS5_IJSC_NSA_ILi0EEESR_EEEEENS5_IJNS4_10UnderscoreESU_SU_EEEEENS4_13SM90_TMA_LOADENS4_14ComposedLayoutINS4_7SwizzleILi2ELi4ELi3EEENS4_18smem_ptr_flag_bitsILi8EEENSQ_INS5_IJNSA_ILi8EEESH_EEENS5_IJSH_SC_EEEEEEEvNS4_8identityENS4_23SM90_TMA_LOAD_MULTICASTES17_vS18_EENS_8epilogue10collective6detail29Sm90TmaWarpSpecializedAdapterINS1C_15DefaultEpilogueIaSJ_SJ_NS1B_6thread17LinearCombinationIaLi1EiiLNS1G_9ScaleType4KindE0ELNS_15FloatRoundStyleE2EaEENS1_15EpilogueDefaultEEEEEvvEEEEvNT_6ParamsE,(.L_x_168 - _ZN7cutlass13device_kernelINS_4gemm6kernel13GemmUniversalIN4cute5tupleIJiiiiEEENS1_10collective13CollectiveMmaINS1_34MainloopSm90TmaGmmaWarpSpecializedILi18ENS5_IJNS4_1CILi2EEENSA_ILi1EEESC_EEENS1_35KernelTmaWarpSpecializedCooperativeEEENS5_IJNSA_ILi128EEENSA_ILi64EEESH_EEEaNS5_IJlSC_lEEEaSJ_NS4_8TiledMMAINS4_8MMA_AtomIJNS4_4SM904GMMA26MMA_64x64x32_S32S8S8_SS_TNEEEENS4_6LayoutISD_NS5_IJSC_NSA_ILi0EEESR_EEEEENS5_IJNS4_10UnderscoreESU_SU_EEEEENS4_13SM90_TMA_LOADENS4_14ComposedLayoutINS4_7SwizzleILi2ELi4ELi3EEENS4_18smem_ptr_flag_bitsILi8EEENSQ_INS5_IJNSA_ILi8EEESH_EEENS5_IJSH_SC_EEEEEEEvNS4_8identityENS4_23SM90_TMA_LOAD_MULTICASTES17_vS18_EENS_8epilogue10collective6detail29Sm90TmaWarpSpecializedAdapterINS1C_15DefaultEpilogueIaSJ_SJ_NS1B_6thread17LinearCombinationIaLi1EiiLNS1G_9ScaleType4KindE0ELNS_15FloatRoundStyleE2EaEENS1_15EpilogueDefaultEEEEEvvEEEEvNT_6ParamsE)
        .other          _ZN7cutlass13device_kernelINS_4gemm6kernel13GemmUniversalIN4cute5tupleIJiiiiEEENS1_10collective13CollectiveMmaINS1_34MainloopSm90TmaGmmaWarpSpecializedILi18ENS5_IJNS4_1CILi2EEENSA_ILi1EEESC_EEENS1_35KernelTmaWarpSpecializedCooperativeEEENS5_IJNSA_ILi128EEENSA_ILi64EEESH_EEEaNS5_IJlSC_lEEEaSJ_NS4_8TiledMMAINS4_8MMA_AtomIJNS4_4SM904GMMA26MMA_64x64x32_S32S8S8_SS_TNEEEENS4_6LayoutISD_NS5_IJSC_NSA_ILi0EEESR_EEEEENS5_IJNS4_10UnderscoreESU_SU_EEEEENS4_13SM90_TMA_LOADENS4_14ComposedLayoutINS4_7SwizzleILi2ELi4ELi3EEENS4_18smem_ptr_flag_bitsILi8EEENSQ_INS5_IJNSA_ILi8EEESH_EEENS5_IJSH_SC_EEEEEEEvNS4_8identityENS4_23SM90_TMA_LOAD_MULTICASTES17_vS18_EENS_8epilogue10collective6detail29Sm90TmaWarpSpecializedAdapterINS1C_15DefaultEpilogueIaSJ_SJ_NS1B_6thread17LinearCombinationIaLi1EiiLNS1G_9ScaleType4KindE0ELNS_15FloatRoundStyleE2EaEENS1_15EpilogueDefaultEEEEEvvEEEEvNT_6ParamsE,@"STO_CUDA_ENTRY STV_DEFAULT"
_ZN7cutlass13device_kernelINS_4gemm6kernel13GemmUniversalIN4cute5tupleIJiiiiEEENS1_10collective13CollectiveMmaINS1_34MainloopSm90TmaGmmaWarpSpecializedILi18ENS5_IJNS4_1CILi2EEENSA_ILi1EEESC_EEENS1_35KernelTmaWarpSpecializedCooperativeEEENS5_IJNSA_ILi128EEENSA_ILi64EEESH_EEEaNS5_IJlSC_lEEEaSJ_NS4_8TiledMMAINS4_8MMA_AtomIJNS4_4SM904GMMA26MMA_64x64x32_S32S8S8_SS_TNEEEENS4_6LayoutISD_NS5_IJSC_NSA_ILi0EEESR_EEEEENS5_IJNS4_10UnderscoreESU_SU_EEEEENS4_13SM90_TMA_LOADENS4_14ComposedLayoutINS4_7SwizzleILi2ELi4ELi3EEENS4_18smem_ptr_flag_bitsILi8EEENSQ_INS5_IJNSA_ILi8EEESH_EEENS5_IJSH_SC_EEEEEEEvNS4_8identityENS4_23SM90_TMA_LOAD_MULTICASTES17_vS18_EENS_8epilogue10collective6detail29Sm90TmaWarpSpecializedAdapterINS1C_15DefaultEpilogueIaSJ_SJ_NS1B_6thread17LinearCombinationIaLi1EiiLNS1G_9ScaleType4KindE0ELNS_15FloatRoundStyleE2EaEENS1_15EpilogueDefaultEEEEEvvEEEEvNT_6ParamsE:
[----:B------:R-:W0:Y:S01]  /*0000*/  LDC R1, c[0x0][0x28] ;  /* 0x00000a00ff017b82 */ /* 0x000e220000000800 */
[----:B------:R-:W1:Y:S01]  /*0010*/  S2R R18, SR_TID.X ;  /* 0x0000000000127919 */ /* 0x000e620000002100 */
[----:B------:R-:W-:Y:S01]  /*0020*/  ELECT P0, URZ, PT ;  /* 0x00000000003f782f */ /* 0x000fe20003800000 */
[----:B------:R-:W-:Y:S01]  /*0030*/  BSSY B0, `(.L_x_0) ;  /* 0x000000f000007945 */ /* 0x000fe20003800000 */
[--C-:B-1----:R-:W-:Y:S02]  /*0040*/  SHF.R.U32.HI R0, RZ, 0x5, R18.reuse ;  /* 0x00000005ff007819 */ /* 0x102fe40000011612 */
[----:B------:R-:W-:-:S03]  /*0050*/  SHF.R.U32.HI R3, RZ, 0x7, R18 ;  /* 0x00000007ff037819 */ /* 0x000fc60000011612 */
[----:B------:R-:W1:Y:S04]  /*0060*/  SHFL.IDX PT, R2, R0, RZ, 0x1f ;  /* 0x00001fff00027589 */ /* 0x000e6800000e0000 */
[----:B------:R2:W3:Y:S01]  /*0070*/  SHFL.IDX PT, R5, R3, RZ, 0x1f ;  /* 0x00001fff03057589 */ /* 0x0004e200000e0000 */
[----:B-1----:R-:W-:-:S13]  /*0080*/  ISETP.NE.OR P0, PT, R2, RZ, !P0 ;  /* 0x000000ff0200720c */ /* 0x002fda0004705670 */
[----:B0-23--:R-:W-:Y:S05]  /*0090*/  @P0 BRA `(.L_x_1) ;  /* 0x0000000000200947 */ /* 0x00dfea0003800000 */
[----:B------:R-:W-:Y:S02]  /*00a0*/  ULDC.64 UR4, c[0x0][0x198] ;  /* 0x0000660000047ab9 */ /* 0x000fe40000000a00 */
[----:B------:R-:W-:Y:S02]  /*00b0*/  UIADD3 UR6, UP0, UR4, 0xf0, URZ ;  /* 0x000000f004067890 */ /* 0x000fe4000ff1e03f */
[----:B------:R-:W-:Y:S02]  /*00c0*/  UIADD3 UR4, UP1, UR4, 0x1f0, URZ ;  /* 0x000001f004047890 */ /* 0x000fe4000ff3e03f */
[----:B------:R-:W-:Y:S02]  /*00d0*/  UIADD3.X UR7, URZ, UR5, URZ, UP0, !UPT ;  /* 0x000000053f077290 */ /* 0x000fe400087fe43f */
[----:B------:R-:W-:-:S07]  /*00e0*/  UIADD3.X UR5, URZ, UR5, URZ, UP1, !UPT ;  /* 0x000000053f057290 */ /* 0x000fce0008ffe43f */
[----:B------:R0:W-:Y:S02]  /*00f0*/  UTMACCTL.PF [UR6] ;  /* 0x00000000060079b9 */ /* 0x0001e40008040000 */
[----:B------:R0:W-:Y:S02]  /*0100*/  UTMACCTL.PF [UR4] ;  /* 0x00000000040079b9 */ /* 0x0001e40008040000 */
[----:B0-----:R-:W-:Y:S01]  /*0110*/  NOP ;  /* 0x0000000000007918 */ /* 0x001fe20000000000 */
.L_x_1:
[----:B------:R-:W-:Y:S05]  /*0120*/  BSYNC B0 ;  /* 0x0000000000007941 */ /* 0x000fea0003800000 */
.L_x_0:
[----:B------:R-:W0:Y:S02]  /*0130*/  SHFL.IDX PT, R3, R0, RZ, 0x1f ;  /* 0x00001fff00037589 */ /* 0x000e2400000e0000 */
[----:B0-----:R-:W-:-:S13]  /*0140*/  ISETP.NE.AND P0, PT, R3, RZ, PT ;  /* 0x000000ff0300720c */ /* 0x001fda0003f05270 */
[----:B------:R-:W-:Y:S05]  /*0150*/  @P0 BRA `(.L_x_2) ;  /* 0x0000000000d40947 */ /* 0x000fea0003800000 */
[----:B------:R-:W-:Y:S01]  /*0160*/  ELECT P0, URZ, PT ;  /* 0x00000000003f782f */ /* 0x000fe20003800000 */
[----:B------:R-:W-:-:S12]  /*0170*/  BSSY B0, `(.L_x_2) ;  /* 0x0000033000007945 */ /* 0x000fd80003800000 */
[----:B------:R-:W-:Y:S05]  /*0180*/  @!P0 BRA `(.L_x_3) ;  /* 0x0000000000c48947 */ /* 0x000fea0003800000 */
[----:B------:R-:W0:Y:S01]  /*0190*/  S2UR UR8, SR_CgaCtaId ;  /* 0x00000000000879c3 */ /* 0x000e220000008800 */
[----:B------:R-:W-:Y:S01]  /*01a0*/  UMOV UR4, 0x400 ;  /* 0x0000040000047882 */ /* 0x000fe20000000000 */
[----:B------:R-:W-:Y:S01]  /*01b0*/  UMOV UR5, 0x1 ;  /* 0x0000000100057882 */ /* 0x000fe20000000000 */
[----:B------:R-:W-:Y:S02]  /*01c0*/  UMOV UR6, 0x4 ;  /* 0x0000000400067882 */ /* 0x000fe40000000000 */
[----:B------:R-:W-:-:S04]  /*01d0*/  UIADD3 UR6, -UR6, 0x100000, URZ ;  /* 0x0010000006067890 */ /* 0x000fc8000fffe13f */
[----:B------:R-:W-:Y:S02]  /*01e0*/  USHF.L.U32 UR7, UR6, 0xb, URZ ;  /* 0x0000000b06077899 */ /* 0x000fe4000800063f */
[----:B------:R-:W-:Y:S02]  /*01f0*/  USHF.L.U32 UR6, UR6, 0x1, URZ ;  /* 0x0000000106067899 */ /* 0x000fe4000800063f */
[----:B0-----:R-:W-:Y:S02]  /*0200*/  ULEA UR8, UR8, UR4, 0x18 ;  /* 0x0000000408087291 */ /* 0x001fe4000f8ec03f */
[----:B------:R-:W-:-:S04]  /*0210*/  UIADD3 UR4, -UR5, 0x100000, URZ ;  /* 0x0010000005047890 */ /* 0x000fc8000fffe13f */
[----:B------:R-:W-:Y:S02]  /*0220*/  USHF.L.U32 UR5, UR4, 0xb, URZ ;  /* 0x0000000b04057899 */ /* 0x000fe4000800063f */
[----:B------:R-:W-:Y:S01]  /*0230*/  USHF.L.U32 UR4, UR4, 0x1, URZ ;  /* 0x0000000104047899 */ /* 0x000fe2000800063f */
[----:B------:R-:W0:Y:S11]  /*0240*/  FENCE.VIEW.ASYNC.S ;  /* 0x00000000000073c6 */ /* 0x000e360000000000 */
[----:B0-----:R0:W1:Y:S01]  /*0250*/  SYNCS.EXCH.64 URZ, [UR8], UR4 ;  /* 0x00000004083f75b2 */ /* 0x0010620008000100 */
[----:B------:R0:W2:Y:S01]  /*0260*/  SYNCS.EXCH.64 URZ, [UR8+0x90], UR6 ;  /* 0x00009006083f75b2 */ /* 0x0000a20008000100 */
[----:B------:R0:W3:Y:S01]  /*0270*/  SYNCS.EXCH.64 URZ, [UR8+0x8], UR4 ;  /* 0x00000804083f75b2 */ /* 0x0000e20008000100 */
[----:B------:R0:W4:Y:S01]  /*0280*/  SYNCS.EXCH.64 URZ, [UR8+0x98], UR6 ;  /* 0x00009806083f75b2 */ /* 0x0001220008000100 */
[----:B------:R0:W0:Y:S01]  /*0290*/  SYNCS.EXCH.64 URZ, [UR8+0x10], UR4 ;  /* 0x00001004083f75b2 */ /* 0x0000220008000100 */
        /* <DEDUP_REMOVED lines=31> */
[----:B-1234-:R-:W-:Y:S01]  /*0490*/  NOP ;  /* 0x0000000000007918 */ /* 0x01efe20000000000 */
.L_x_3:
[----:B0-----:R-:W-:Y:S05]  /*04a0*/  BSYNC B0 ;  /* 0x0000000000007941 */ /* 0x001fea0003800000 */
.L_x_2:
[----:B------:R-:W-:Y:S01]  /*04b0*/  SHF.R.S32.HI R7, RZ, 0x1f, R18 ;  /* 0x0000001fff077819 */ /* 0x000fe20000011412 */
[----:B------:R-:W0:Y:S01]  /*04c0*/  SHFL.IDX PT, R0, R0, RZ, 0x1f ;  /* 0x00001fff00007589 */ /* 0x000e2200000e0000 */
[----:B------:R-:W1:Y:S01]  /*04d0*/  S2UR UR8, SR_CTAID.X ;  /* 0x00000000000879c3 */ /* 0x000e620000002500 */
[----:B------:R-:W-:Y:S02]  /*04e0*/  ELECT P0, URZ, PT ;  /* 0x00000000003f782f */ /* 0x000fe40003800000 */
[----:B------:R-:W-:Y:S01]  /*04f0*/  LEA.HI R7, R7, R18, RZ, 0x7 ;  /* 0x0000001207077211 */ /* 0x000fe200078f38ff */
[----:B------:R-:W2:Y:S01]  /*0500*/  S2R R4, SR_CTAID.Y ;  /* 0x0000000000047919 */ /* 0x000ea20000002600 */
[----:B------:R-:W-:Y:S01]  /*0510*/  SHF.R.S32.HI R8, RZ, 0x1f, R3 ;  /* 0x0000001fff087819 */ /* 0x000fe20000011403 */
[----:B------:R-:W-:Y:S01]  /*0520*/  ULDC UR4, c[0x0][0x150] ;  /* 0x0000540000047ab9 */ /* 0x000fe20000000800 */
[----:B------:R-:W-:Y:S01]  /*0530*/  LOP3.LUT R7, R7, 0xffffff80, RZ, 0xc0, !PT ;  /* 0xffffff8007077812 */ /* 0x000fe200078ec0ff */
[----:B------:R-:W-:Y:S01]  /*0540*/  NOP ;  /* 0x0000000000007918 */ /* 0x000fe20000000000 */
[----:B------:R-:W-:Y:S01]  /*0550*/  LEA.HI R8, R8, R3, RZ, 0x2 ;  /* 0x0000000308087211 */ /* 0x000fe200078f10ff */
[----:B------:R-:W3:Y:S01]  /*0560*/  LDC R10, c[0x0][0x144] ;  /* 0x00005100ff0a7b82 */ /* 0x000ee20000000800 */
[----:B------:R-:W-:Y:S01]  /*0570*/  NOP ;  /* 0x0000000000007918 */ /* 0x000fe20000000000 */
[----:B------:R-:W-:Y:S01]  /*0580*/  IMAD.IADD R6, R18, 0x1, -R7 ;  /* 0x0000000112067824 */ /* 0x000fe200078e0a07 */
[----:B------:R-:W-:Y:S01]  /*0590*/  LOP3.LUT R8, R8, 0x3ffffffc, RZ, 0xc0, !PT ;  /* 0x3ffffffc08087812 */ /* 0x000fe200078ec0ff */
[----:B------:R-:W-:Y:S01]  /*05a0*/  IMAD.MOV.U32 R23, RZ, RZ, 0x1 ;  /* 0x00000001ff177424 */ /* 0x000fe200078e00ff */
[----:B------:R-:W-:-:S02]  /*05b0*/  ISETP.NE.AND P3, PT, R5, RZ, PT ;  /* 0x000000ff0500720c */ /* 0x000fc40003f65270 */
[----:B------:R-:W-:Y:S01]  /*05c0*/  SHF.R.S32.HI R7, RZ, 0x1f, R6 ;  /* 0x0000001fff077819 */ /* 0x000fe20000011406 */
[----:B------:R-:W-:Y:S01]  /*05d0*/  IMAD.IADD R8, R3, 0x1, -R8 ;  /* 0x0000000103087824 */ /* 0x000fe200078e0a08 */
[----:B------:R-:W4:Y:S02]  /*05e0*/  LDC R13, c[0x0][0x140] ;  /* 0x00005000ff0d7b82 */ /* 0x000f240000000800 */
[----:B------:R-:W-:Y:S02]  /*05f0*/  LEA.HI R7, R7, R6, RZ, 0x3 ;  /* 0x0000000607077211 */ /* 0x000fe400078f18ff */
[----:B0-----:R-:W-:Y:S02]  /*0600*/  ISETP.NE.OR P0, PT, R0, RZ, !P0 ;  /* 0x000000ff0000720c */ /* 0x001fe40004705670 */
[--C-:B------:R-:W-:Y:S02]  /*0610*/  SHF.R.S32.HI R0, RZ, 0x3, R7.reuse ;  /* 0x00000003ff007819 */ /* 0x100fe40000011407 */
[----:B------:R-:W-:-:S02]  /*0620*/  SHF.R.S32.HI R7, RZ, 0x1f, R7 ;  /* 0x0000001fff077819 */ /* 0x000fc40000011407 */
[----:B-1----:R-:W-:Y:S02]  /*0630*/  I2FP.F32.U32 R9, UR8 ;  /* 0x0000000800097c45 */ /* 0x002fe40008201000 */
[----:B------:R-:W-:-:S03]  /*0640*/  LEA.HI R7, R7, R0, RZ, 0x2 ;  /* 0x0000000007077211 */ /* 0x000fc600078f10ff */
[----:B------:R-:W-:Y:S01]  /*0650*/  FMUL R9, R9, UR4 ;  /* 0x0000000409097c20 */ /* 0x000fe20008400000 */
[----:B------:R-:W-:Y:S01]  /*0660*/  LOP3.LUT R7, R7, 0xfffffffc, RZ, 0xc0, !PT ;  /* 0xfffffffc07077812 */ /* 0x000fe200078ec0ff */
[----:B------:R-:W-:Y:S01]  /*0670*/  VOTEU.ALL UP0, P0 ;  /* 0x00000000003f7886 */ /* 0x000fe20000000000 */
[----:B--2---:R-:W-:Y:S01]  /*0680*/  I2FP.F32.U32 R3, R4 ;  /* 0x0000000400037245 */ /* 0x004fe20000201000 */
[----:B------:R-:W-:Y:S01]  /*0690*/  ULDC UR4, c[0x0][0x154] ;  /* 0x0000550000047ab9 */ /* 0x000fe20000000800 */
[----:B------:R-:W-:Y:S01]  /*06a0*/  VOTEU.ALL UP1, P0 ;  /* 0x00000000003f7886 */ /* 0x000fe20000020000 */
[----:B------:R-:W0:Y:S01]  /*06b0*/  F2I.U32.TRUNC.NTZ R9, R9 ;  /* 0x0000000900097305 */ /* 0x000e22000020f000 */
[----:B------:R-:W-:Y:S01]  /*06c0*/  IMAD.IADD R7, R0, 0x1, -R7 ;  /* 0x0000000100077824 */ /* 0x000fe200078e0a07 */
[----:B------:R-:W1:Y:S01]  /*06d0*/  @!UP0 S2UR UR7, SR_CgaCtaId ;  /* 0x00000000000789c3 */ /* 0x000e620000008800 */
[----:B------:R-:W-:Y:S01]  /*06e0*/  FMUL R12, R3, UR4 ;  /* 0x00000004030c7c20 */ /* 0x000fe20008400000 */
[----:B------:R-:W-:Y:S01]  /*06f0*/  UMOV UR4, 0x20 ;  /* 0x0000002000047882 */ /* 0x000fe20000000000 */
[----:B------:R-:W-:Y:S01]  /*0700*/  IMAD R8, R8, 0x4, R7 ;  /* 0x0000000408087824 */ /* 0x000fe200078e0207 */
[----:B------:R-:W-:Y:S01]  /*0710*/  @!UP0 UMOV UR6, 0x400 ;  /* 0x0000040000068882 */ /* 0x000fe20000000000 */
[----:B------:R-:W-:-:S04]  /*0720*/  @!UP0 UIADD3 UR4, -UR4, 0x100000, URZ ;  /* 0x0010000004048890 */ /* 0x000fc8000fffe13f */
[----:B------:R-:W-:Y:S02]  /*0730*/  @!UP0 USHF.L.U32 UR5, UR4, 0xb, URZ ;  /* 0x0000000b04058899 */ /* 0x000fe4000800063f */
[----:B------:R-:W-:Y:S01]  /*0740*/  @!UP0 USHF.L.U32 UR4, UR4, 0x1, URZ ;  /* 0x0000000104048899 */ /* 0x000fe2000800063f */
[----:B----4-:R-:W-:Y:S01]  /*0750*/  ISETP.EQ.U32.AND P2, PT, R13, 0x1, PT ;  /* 0x000000010d00780c */ /* 0x010fe20003f42070 */
[----:B------:R-:W2:Y:S01]  /*0760*/  F2I.U32.TRUNC.NTZ R12, R12 ;  /* 0x0000000c000c7305 */ /* 0x000ea2000020f000 */
[----:B------:R-:W-:Y:S01]  /*0770*/  LEA.HI R0, R8, R8, RZ, 0x1 ;  /* 0x0000000808007211 */ /* 0x000fe200078f08ff */
[----:B------:R-:W4:Y:S03]  /*0780*/  LDC R7, c[0x0][0x148] ;  /* 0x00005200ff077b82 */ /* 0x000f260000000800 */
[----:B------:R-:W-:Y:S01]  /*0790*/  LOP3.LUT R11, R0, 0xfffffffe, RZ, 0xc0, !PT ;  /* 0xfffffffe000b7812 */ /* 0x000fe200078ec0ff */
[----:B0-----:R-:W-:Y:S01]  /*07a0*/  IMAD.MOV R15, RZ, RZ, -R9 ;  /* 0x000000ffff0f7224 */ /* 0x001fe200078e0a09 */
[----:B------:R-:W-:-:S03]  /*07b0*/  SHF.R.S32.HI R9, RZ, 0x1f, R2 ;  /* 0x0000001fff097819 */ /* 0x000fc60000011402 */
[----:B---3--:R-:W-:Y:S01]  /*07c0*/  IMAD R3, R10, R15, UR8 ;  /* 0x000000080a037e24 */ /* 0x008fe2000f8e020f */
[----:B------:R-:W-:Y:S01]  /*07d0*/  LEA.HI R9, R9, R2, RZ, 0x2 ;  /* 0x0000000209097211 */ /* 0x000fe200078f10ff */
[C---:B------:R-:W-:Y:S02]  /*07e0*/  IMAD.IADD R0, R8.reuse, 0x1, -R11 ;  /* 0x0000000108007824 */ /* 0x040fe400078e0a0b */
[----:B------:R-:W-:Y:S01]  /*07f0*/  IMAD.SHL.U32 R11, R8, 0x4, RZ ;  /* 0x00000004080b7824 */ /* 0x000fe200078e00ff */
[----:B------:R-:W-:Y:S01]  /*0800*/  LOP3.LUT R9, R9, 0xfffffffc, RZ, 0xc0, !PT ;  /* 0xfffffffc09097812 */ /* 0x000fe200078ec0ff */
[----:B--2---:R-:W-:Y:S01]  /*0810*/  IMAD.MOV R24, RZ, RZ, -R12 ;  /* 0x000000ffff187224 */ /* 0x004fe200078e0a0c */
[----:B------:R-:W-:Y:S01]  /*0820*/  ISETP.NE.AND P4, PT, R0, R3, PT ;  /* 0x000000030000720c */ /* 0x000fe20003f85270 */
[----:B-1----:R-:W-:Y:S01]  /*0830*/  @!UP0 ULEA UR6, UR7, UR6, 0x18 ;  /* 0x0000000607068291 */ /* 0x002fe2000f8ec03f */
[----:B------:R-:W-:Y:S01]  /*0840*/  LOP3.LUT R22, R8, 0xc, R11, 0x78, !PT ;  /* 0x0000000c08167812 */ /* 0x000fe200078e780b */
[----:B------:R-:W-:Y:S01]  /*0850*/  IMAD.IADD R0, R2, 0x1, -R9 ;  /* 0x0000000102007824 */ /* 0x000fe200078e0a09 */
[----:B------:R-:W-:Y:S01]  /*0860*/  VOTEU.ALL UP0, P0 ;  /* 0x00000000003f7886 */ /* 0x000fe20000000000 */
[----:B------:R-:W-:Y:S01]  /*0870*/  LOP3.LUT P0, RZ, R6, 0x7, RZ, 0xc0, !PT ;  /* 0x0000000706ff7812 */ /* 0x000fe2000780c0ff */
[----:B------:R-:W-:-:S02]  /*0880*/  VIADD R6, R5, 0xffffffff ;  /* 0xffffffff05067836 */ /* 0x000fc40000000000 */
[----:B------:R-:W-:Y:S01]  /*0890*/  ISETP.NE.AND P1, PT, R0, 0x3, PT ;  /* 0x000000030000780c */ /* 0x000fe20003f25270 */
[----:B----4-:R-:W-:Y:S01]  /*08a0*/  IMAD R9, R7, R24, R4 ;  /* 0x0000001807097224 */ /* 0x010fe200078e0204 */
[----:B------:R-:W-:Y:S02]  /*08b0*/  ISETP.LT.U32.AND P0, PT, R22, 0x2, !P0 ;  /* 0x000000021600780c */ /* 0x000fe40004701070 */
[----:B------:R-:W-:Y:S01]  /*08c0*/  ISETP.EQ.OR P1, PT, R0, RZ, !P1 ;  /* 0x000000ff0000720c */ /* 0x000fe20004f22670 */
[----:B------:R-:W0:Y:S02]  /*08d0*/  FENCE.VIEW.ASYNC.S ;  /* 0x00000000000073c6 */ /* 0x000e240000000000 */
[----:B0-----:R0:W1:Y:S01]  /*08e0*/  @!UP0 SYNCS.EXCH.64 URZ, [UR6+0x130], UR4 ;  /* 0x00013004063f85b2 */ /* 0x0010620008000100 */
[----:B------:R-:W-:Y:S02]  /*08f0*/  @P4 LEA.HI R2, R22, R22, RZ, 0x1 ;  /* 0x0000001616024211 */ /* 0x000fe400078f08ff */
[----:B------:R-:W-:-:S02]  /*0900*/  ISETP.EQ.AND P1, PT, R5, RZ, P1 ;  /* 0x000000ff0500720c */ /* 0x000fc40000f22270 */
[----:B------:R-:W-:Y:S02]  /*0910*/  @P4 SHF.R.S32.HI R2, RZ, 0x1, R2 ;  /* 0x00000001ff024819 */ /* 0x000fe40000011402 */
[----:B------:R-:W-:Y:S02]  /*0920*/  ISETP.GE.U32.AND P6, PT, R6, 0x2, PT ;  /* 0x000000020600780c */ /* 0x000fe40003fc6070 */
[----:B------:R-:W-:Y:S02]  /*0930*/  @P4 ISETP.NE.AND P5, PT, R2, R9, PT ;  /* 0x000000090200420c */ /* 0x000fe40003fa5270 */
[----:B------:R-:W-:Y:S02]  /*0940*/  SEL R2, RZ, 0x1, !P0 ;  /* 0x00000001ff027807 */ /* 0x000fe40004000000 */
[----:B------:R-:W-:Y:S02]  /*0950*/  @P4 SEL R23, RZ, 0x1, P5 ;  /* 0x00000001ff174807 */ /* 0x000fe40002800000 */
[----:B------:R-:W-:Y:S01]  /*0960*/  SEL R19, RZ, 0x1, !P1 ;  /* 0x00000001ff137807 */ /* 0x000fe20004800000 */
[----:B------:R0:W2:Y:S01]  /*0970*/  @!UP1 SYNCS.EXCH.64 URZ, [UR6+0x138], UR4 ;  /* 0x00013804063f95b2 */ /* 0x0000a20008000100 */
[----:B------:R-:W-:Y:S01]  /*0980*/  LOP3.LUT R23, R23, R2, RZ, 0xc0, !PT ;  /* 0x0000000217177212 */ /* 0x000fe200078ec0ff */
[----:B------:R-:W-:Y:S01]  /*0990*/  NOP ;  /* 0x0000000000007918 */ /* 0x000fe20000000000 */
[----:B------:R-:W-:Y:S01]  /*09a0*/  SEL R19, R19, 0x2, P6 ;  /* 0x0000000213137807 */ /* 0x000fe20003000000 */
[----:B------:R-:W-:Y:S06]  /*09b0*/  @!P2 BRA `(.L_x_4) ;  /* 0x000000000008a947 */ /* 0x000fec0003800000 */
[----:B-12---:R-:W-:Y:S01]  /*09c0*/  UCGABAR_ARV ;  /* 0x00000000000079c7 */ /* 0x006fe20008000000 */
[----:B------:R-:W-:Y:S05]  /*09d0*/  BRA `(.L_x_5) ;  /* 0x0000000000047947 */ /* 0x000fea0003800000 */
.L_x_4:
[----:B-12---:R-:W-:Y:S01]  /*09e0*/  NOP ;  /* 0x0000000000007918 */ /* 0x006fe20000000000 */
.L_x_5:
[----:B------:R-:W1:Y:S01]  /*09f0*/  LDC R2, c[0x0][0x65c] ;  /* 0x00019700ff027b82 */ /* 0x000e620000000800 */
[----:B------:R-:W-:Y:S02]  /*0a00*/  IMAD.U32 R8, RZ, RZ, UR8 ;  /* 0x00000008ff087e24 */ /* 0x000fe4000f8e00ff */
[----:B------:R-:W-:Y:S01]  /*0a10*/  IMAD.MOV.U32 R9, RZ, RZ, RZ ;  /* 0x000000ffff097224 */ /* 0x000fe200078e00ff */
[----:B-1----:R-:W-:-:S04]  /*0a20*/  ISETP.NE.AND P1, PT, R2, 0x1, PT ;  /* 0x000000010200780c */ /* 0x002fc80003f25270 */
[----:B------:R-:W-:-:S09]  /*0a30*/  P2R R5, PR, RZ, 0x2 ;  /* 0x00000002ff057803 */ /* 0x000fd20000000000 */
[----:B------:R-:W1:Y:S01]  /*0a40*/  @P1 LDC R17, c[0x0][0x10] ;  /* 0x00000400ff111b82 */ /* 0x000e620000000800 */
[----:B------:R-:W-:Y:S02]  /*0a50*/  @P1 IMAD.MOV.U32 R5, RZ, RZ, RZ ;  /* 0x000000ffff051224 */ /* 0x000fe400078e00ff */
[----:B------:R-:W-:-:S05]  /*0a60*/  @P1 IMAD.MOV.U32 R13, RZ, RZ, RZ ;  /* 0x000000ffff0d1224 */ /* 0x000fca00078e00ff */
[----:B------:R-:W2:Y:S01]  /*0a70*/  @!P1 LDC R11, c[0x0][0xc] ;  /* 0x00000300ff0b9b82 */ /* 0x000ea20000000800 */
[----:B-1----:R-:W-:-:S04]  /*0a80*/  @P1 IMAD.WIDE.U32 R16, R17, UR8, R4 ;  /* 0x0000000811101c25 */ /* 0x002fc8000f8e0004 */
[----:B------:R-:W-:Y:S02]  /*0a90*/  @P1 IMAD.IADD R17, R17, 0x1, R13 ;  /* 0x0000000111111824 */ /* 0x000fe400078e020d */
[----:B--2---:R-:W-:-:S04]  /*0aa0*/  @!P1 IMAD.WIDE.U32 R8, R4, R11, R8 ;  /* 0x0000000b04089225 */ /* 0x004fc800078e0008 */
[----:B------:R-:W-:Y:S02]  /*0ab0*/  @!P1 IMAD.MOV.U32 R16, RZ, RZ, R8 ;  /* 0x000000ffff109224 */ /* 0x000fe400078e0008 */
[----:B------:R-:W-:Y:S01]  /*0ac0*/  @!P1 IMAD.MOV.U32 R17, RZ, RZ, R9 ;  /* 0x000000ffff119224 */ /* 0x000fe200078e0009 */
[----:B------:R-:W-:Y:S06]  /*0ad0*/  @!P2 BRA `(.L_x_6) ;  /* 0x00000000000ca947 */ /* 0x000fec0003800000 */
[----:B------:R-:W-:Y:S01]  /*0ae0*/  UCGABAR_WAIT ;  /* 0x0000000000007dc7 */ /* 0x000fe20008000000 */
[----:B------:R-:W-:Y:S01]  /*0af0*/  CCTL.IVALL ;  /* 0x00000000ff00798f */ /* 0x000fe20002000000 */
[----:B------:R-:W-:Y:S05]  /*0b00*/  BRA `(.L_x_7) ;  /* 0x0000000000047947 */ /* 0x000fea0003800000 */
.L_x_6:
[----:B------:R-:W-:Y:S06]  /*0b10*/  BAR.SYNC.DEFER_BLOCKING 0x0 ;  /* 0x0000000000007b1d */ /* 0x000fec0000010000 */
.L_x_7:
[----:B------:R-:W-:Y:S05]  /*0b20*/  @!P3 BRA `(.L_x_8) ;  /* 0x000000380004b947 */ /* 0x000fea0003800000 */
[----:B------:R-:W-:-:S13]  /*0b30*/  ISETP.GT.U32.AND P0, PT, R6, 0x1, PT ;  /* 0x000000010600780c */ /* 0x000fda0003f04070 */
[----:B0-----:R-:W-:Y:S05]  /*0b40*/  @P0 EXIT ;  /* 0x000000000000094d */ /* 0x001fea0003800000 */
[----:B------:R-:W-:Y:S01]  /*0b50*/  ULDC.64 UR4, c[0x0][0x650] ;  /* 0x0001940000047ab9 */ /* 0x000fe20000000a00 */
[----:B------:R-:W-:Y:S01]  /*0b60*/  PRMT R0, RZ, 0x7610, R0 ;  /* 0x00007610ff007816 */ /* 0x000fe20000000000 */
[----:B------:R-:W-:Y:S01]  /*0b70*/  IMAD.MOV.U32 R59, RZ, RZ, -0x1 ;  /* 0xffffffffff3b7424 */ /* 0x000fe200078e00ff */
[----:B------:R-:W-:Y:S01]  /*0b80*/  ISETP.GE.U32.AND P0, PT, R16, UR4, PT ;  /* 0x0000000410007c0c */ /* 0x000fe2000bf06070 */
[----:B------:R-:W-:Y:S02]  /*0b90*/  IMAD.MOV.U32 R60, RZ, RZ, -0x1 ;  /* 0xffffffffff3c7424 */ /* 0x000fe400078e00ff */
[----:B------:R-:W-:Y:S01]  /*0ba0*/  IMAD.MOV.U32 R61, RZ, RZ, -0x1 ;  /* 0xffffffffff3d7424 */ /* 0x000fe200078e00ff */
[----:B------:R-:W-:-:S13]  /*0bb0*/  ISETP.GE.U32.AND.EX P0, PT, R17, UR5, PT, P0 ;  /* 0x0000000511007c0c */ /* 0x000fda000bf06100 */
[----:B------:R-:W-:Y:S05]  /*0bc0*/  @P0 BRA `(.L_x_9) ;  /* 0x0000000400280947 */ /* 0x000fea0003800000 */
[----:B------:R-:W0:Y:S01]  /*0bd0*/  LDC.64 R20, c[0x0][0x628] ;  /* 0x00018a00ff147b82 */ /* 0x000e220000000a00 */
[----:B------:R-:W-:Y:S02]  /*0be0*/  IMAD.MOV.U32 R8, RZ, RZ, R16 ;  /* 0x000000ffff087224 */ /* 0x000fe400078e0010 */
[----:B------:R-:W-:-:S05]  /*0bf0*/  IMAD.MOV.U32 R9, RZ, RZ, R17 ;  /* 0x000000ffff097224 */ /* 0x000fca00078e0011 */
[----:B------:R-:W1:Y:S08]  /*0c00*/  LDC R0, c[0x0][0x630] ;  /* 0x00018c00ff007b82 */ /* 0x000e700000000800 */
[----:B------:R-:W2:Y:S01]  /*0c10*/  LDC.64 R26, c[0x0][0x620] ;  /* 0x00018800ff1a7b82 */ /* 0x000ea20000000a00 */
[----:B0-----:R-:W-:-:S04]  /*0c20*/  ISETP.NE.U32.AND P0, PT, R20, RZ, PT ;  /* 0x000000ff1400720c */ /* 0x001fc80003f05070 */
[----:B------:R-:W-:-:S13]  /*0c30*/  ISETP.NE.AND.EX P0, PT, R21, RZ, PT, P0 ;  /* 0x000000ff1500720c */ /* 0x000fda0003f05300 */
[----:B-12---:R-:W-:Y:S05]  /*0c40*/  @!P0 BRA `(.L_x_10) ;  /* 0x0000000000288947 */ /* 0x006fea0003800000 */
[----:B------:R-:W0:Y:S02]  /*0c50*/  LDC R13, c[0x0][0x634] ;  /* 0x00018d00ff0d7b82 */ /* 0x000e240000000800 */
[----:B0-----:R-:W-:-:S05]  /*0c60*/  IADD3 R13, P0, R16, R13, RZ ;  /* 0x0000000d100d7210 */ /* 0x001fca0007f1e0ff */
[----:B------:R-:W-:-:S04]  /*0c70*/  IMAD.X R15, RZ, RZ, R17, P0 ;  /* 0x000000ffff0f7224 */ /* 0x000fc800000e0611 */
[----:B------:R-:W-:-:S04]  /*0c80*/  IMAD.WIDE.U32 R8, R15, R20, RZ ;  /* 0x000000140f087225 */ /* 0x000fc800078e00ff */
[----:B------:R-:W-:-:S04]  /*0c90*/  IMAD.WIDE.U32 R10, P0, R13, R21, R8 ;  /* 0x000000150d0a7225 */ /* 0x000fc80007800008 */
[----:B------:R-:W-:-:S04]  /*0ca0*/  IMAD.WIDE.U32 R8, R13, R20, RZ ;  /* 0x000000140d087225 */ /* 0x000fc800078e00ff */
[----:B------:R-:W-:Y:S01]  /*0cb0*/  IMAD.X R13, RZ, RZ, RZ, P0 ;  /* 0x000000ffff0d7224 */ /* 0x000fe200000e06ff */
[----:B------:R-:W-:Y:S01]  /*0cc0*/  IADD3 RZ, P0, R9, R10, RZ ;  /* 0x0000000a09ff7210 */ /* 0x000fe20007f1e0ff */
[----:B------:R-:W-:-:S04]  /*0cd0*/  IMAD.MOV.U32 R12, RZ, RZ, R11 ;  /* 0x000000ffff0c7224 */ /* 0x000fc800078e000b */
[----:B------:R-:W-:-:S08]  /*0ce0*/  IMAD.WIDE.U32.X R8, R15, R21, R12, P0 ;  /* 0x000000150f087225 */ /* 0x000fd000000e040c */
.L_x_10:
[----:B------:R-:W0:Y:S01]  /*0cf0*/  LDC.64 R20, c[0x0][0x640] ;  /* 0x00019000ff147b82 */ /* 0x000e220000000a00 */
[--C-:B------:R-:W-:Y:S01]  /*0d00*/  SHF.R.U64 R61, R8, R0, R9.reuse ;  /* 0x00000000083d7219 */ /* 0x100fe20000001209 */
[----:B------:R-:W-:Y:S01]  /*0d10*/  IMAD R28, R7, R24, R4 ;  /* 0x00000018071c7224 */ /* 0x000fe200078e0204 */
[----:B------:R-:W-:Y:S01]  /*0d20*/  SHF.R.U32.HI R0, RZ, R0, R9 ;  /* 0x00000000ff007219 */ /* 0x000fe20000011609 */
[----:B------:R-:W-:Y:S01]  /*0d30*/  IMAD.MOV.U32 R25, RZ, RZ, 0x1 ;  /* 0x00000001ff197424 */ /* 0x000fe200078e00ff */
[----:B------:R-:W-:-:S03]  /*0d40*/  IADD3 R5, P0, RZ, -R61, RZ ;  /* 0x8000003dff057210 */ /* 0x000fc60007f1e0ff */
[----:B------:R-:W1:Y:S02]  /*0d50*/  LDC R6, c[0x0][0x618] ;  /* 0x00018600ff067b82 */ /* 0x000e640000000800 */
[----:B------:R-:W-:-:S04]  /*0d60*/  IMAD.X R9, RZ, RZ, ~R0, P0 ;  /* 0x000000ffff097224 */ /* 0x000fc800000e0e00 */
[-C--:B------:R-:W-:Y:S02]  /*0d70*/  IMAD R0, R9, R26.reuse, RZ ;  /* 0x0000001a09007224 */ /* 0x080fe400078e02ff */
[----:B------:R-:W2:Y:S01]  /*0d80*/  LDC R11, c[0x0][0x608] ;  /* 0x00018200ff0b7b82 */ /* 0x000ea20000000800 */
[----:B------:R-:W-:-:S04]  /*0d90*/  IMAD.WIDE.U32 R8, R5, R26, R16 ;  /* 0x0000001a05087225 */ /* 0x000fc800078e0010 */
[----:B------:R-:W-:-:S03]  /*0da0*/  IMAD R5, R5, R27, R0 ;  /* 0x0000001b05057224 */ /* 0x000fc600078e0200 */
[----:B------:R-:W3:Y:S01]  /*0db0*/  LDC R12, c[0x0][0x658] ;  /* 0x00019600ff0c7b82 */ /* 0x000ee20000000800 */
[----:B0-----:R-:W-:Y:S01]  /*0dc0*/  ISETP.NE.U32.AND P0, PT, R20, RZ, PT ;  /* 0x000000ff1400720c */ /* 0x001fe20003f05070 */
[----:B------:R-:W-:Y:S02]  /*0dd0*/  IMAD.IADD R5, R9, 0x1, R5 ;  /* 0x0000000109057824 */ /* 0x000fe400078e0205 */
[----:B------:R-:W-:Y:S01]  /*0de0*/  IMAD.MOV.U32 R9, RZ, RZ, -0x1 ;  /* 0xffffffffff097424 */ /* 0x000fe200078e00ff */
[----:B------:R-:W-:-:S03]  /*0df0*/  ISETP.NE.AND.EX P0, PT, R21, RZ, PT, P0 ;  /* 0x000000ff1500720c */ /* 0x000fc60003f05300 */
[----:B------:R-:W0:Y:S01]  /*0e00*/  LDC R15, c[0x0][0x600] ;  /* 0x00018000ff0f7b82 */ /* 0x000e220000000800 */
[-CC-:B-1----:R-:W-:Y:S02]  /*0e10*/  SHF.R.U64 R13, R8, R6.reuse, R5.reuse ;  /* 0x00000006080d7219 */ /* 0x182fe40000001205 */
[----:B------:R-:W-:-:S05]  /*0e20*/  SHF.R.U32.HI R0, RZ, R6, R5 ;  /* 0x00000006ff007219 */ /* 0x000fca0000011605 */
[----:B------:R-:W1:Y:S01]  /*0e30*/  LDC R14, c[0x0][0x648] ;  /* 0x00019200ff0e7b82 */ /* 0x000e620000000800 */
[-CC-:B--2---:R-:W-:Y:S02]  /*0e40*/  SHF.R.U64 R29, R13, R11.reuse, R0.reuse ;  /* 0x0000000b0d1d7219 */ /* 0x184fe40000001200 */
[----:B------:R-:W-:-:S05]  /*0e50*/  SHF.R.U32.HI R5, RZ, R11, R0 ;  /* 0x0000000bff057219 */ /* 0x000fca0000011600 */
[----:B------:R-:W2:Y:S01]  /*0e60*/  LDC R26, c[0x0][0x638] ;  /* 0x00018e00ff1a7b82 */ /* 0x000ea20000000800 */
[-CC-:B---3--:R-:W-:Y:S02]  /*0e70*/  SHF.R.U64 R24, R29, R12.reuse, R5.reuse ;  /* 0x0000000c1d187219 */ /* 0x188fe40000001205 */
[-C--:B------:R-:W-:Y:S02]  /*0e80*/  SHF.L.U32 R0, R9, R12.reuse, RZ ;  /* 0x0000000c09007219 */ /* 0x080fe400000006ff */
[----:B------:R-:W-:Y:S01]  /*0e90*/  SHF.R.U32.HI R5, RZ, R12, R5 ;  /* 0x0000000cff057219 */ /* 0x000fe20000011605 */
[----:B------:R-:W-:Y:S01]  /*0ea0*/  IMAD.MOV.U32 R4, RZ, RZ, R24 ;  /* 0x000000ffff047224 */ /* 0x000fe200078e0018 */
[----:B------:R-:W-:Y:S01]  /*0eb0*/  LOP3.LUT R10, RZ, R0, RZ, 0x33, !PT ;  /* 0x00000000ff0a7212 */ /* 0x000fe200078e33ff */
[----:B------:R-:W3:Y:S01]  /*0ec0*/  LDC R27, c[0x0][0x610] ;  /* 0x00018400ff1b7b82 */ /* 0x000ee20000000800 */
[----:B------:R-:W-:Y:S05]  /*0ed0*/  @!P0 BRA `(.L_x_11) ;  /* 0x0000000000288947 */ /* 0x000fea0003800000 */
[----:B------:R-:W4:Y:S02]  /*0ee0*/  LDC R9, c[0x0][0x64c] ;  /* 0x00019300ff097b82 */ /* 0x000f240000000800 */
[----:B----4-:R-:W-:-:S05]  /*0ef0*/  IADD3 R9, P0, R24, R9, RZ ;  /* 0x0000000918097210 */ /* 0x010fca0007f1e0ff */
        /* <DEDUP_REMOVED lines=8> */
.L_x_11:
[----:B-1----:R-:W-:Y:S01]  /*0f80*/  SHF.R.U64 R4, R4, R14, R5 ;  /* 0x0000000e04047219 */ /* 0x002fe20000001205 */
[----:B0-----:R-:W-:Y:S01]  /*0f90*/  VIADD R6, R15, 0xffffffff ;  /* 0xffffffff0f067836 */ /* 0x001fe20000000000 */
[----:B------:R-:W-:Y:S02]  /*0fa0*/  SHF.L.U32 R0, R25, R12, RZ ;  /* 0x0000000c19007219 */ /* 0x000fe400000006ff */
[----:B------:R-:W-:Y:S01]  /*0fb0*/  LOP3.LUT R5, R29, R10, RZ, 0xc0, !PT ;  /* 0x0000000a1d057212 */ /* 0x000fe200078ec0ff */
[----:B------:R-:W-:Y:S01]  /*0fc0*/  IMAD.MOV R7, RZ, RZ, -R4 ;  /* 0x000000ffff077224 */ /* 0x000fe200078e0a04 */
[----:B------:R-:W-:Y:S02]  /*0fd0*/  SEL R3, R3, R28, !P1 ;  /* 0x0000001c03037207 */ /* 0x000fe40004800000 */
[----:B------:R-:W-:Y:S01]  /*0fe0*/  LOP3.LUT R6, R13, R6, RZ, 0xc0, !PT ;  /* 0x000000060d067212 */ /* 0x000fe200078ec0ff */
[----:B------:R-:W-:Y:S02]  /*0ff0*/  IMAD R4, R0, R4, R5 ;  /* 0x0000000400047224 */ /* 0x000fe400078e0205 */
[----:B--2---:R-:W-:-:S02]  /*1000*/  IMAD R0, R7, R26, R24 ;  /* 0x0000001a07007224 */ /* 0x004fc400078e0218 */
[----:B---3--:R-:W-:Y:S02]  /*1010*/  IMAD R3, R4, R27, R3 ;  /* 0x0000001b04037224 */ /* 0x008fe400078e0203 */
[----:B------:R-:W-:Y:S02]  /*1020*/  IMAD.MOV.U32 R5, RZ, RZ, 0x1 ;  /* 0x00000001ff057424 */ /* 0x000fe400078e00ff */
[----:B------:R-:W-:-:S03]  /*1030*/  IMAD R4, R0, R15, R6 ;  /* 0x0000000f00047224 */ /* 0x000fc600078e0206 */
[----:B------:R-:W-:Y:S02]  /*1040*/  PRMT R0, R5, 0x7610, R0 ;  /* 0x0000761005007816 */ /* 0x000fe40000000000 */
[----:B------:R-:W-:Y:S02]  /*1050*/  SEL R60, R4, R3, !P1 ;  /* 0x00000003043c7207 */ /* 0x000fe40004800000 */
[----:B------:R-:W-:-:S07]  /*1060*/  SEL R59, R3, R4, !P1 ;  /* 0x00000004033b7207 */ /* 0x000fce0004800000 */
.L_x_9:
[----:B------:R-:W-:-:S08]  /*1070*/  NOP ;  /* 0x0000000000007918 */ /* 0x000fd00000000000 */
[----:B------:R-:W0:Y:S02]  /*1080*/  USETMAXREG.TRY_ALLOC.CTAPOOL UP0, 0xe8 ;  /* 0x000000e8000079c8 */ /* 0x000e240008000600 */
[----:B0-----:R-:W-:-:S13]  /*1090*/  PLOP3.LUT P0, PT, PT, PT, UP0, 0x80, 0x0 ;  /* 0x000000000000781c */ /* 0x001fda0003f0f008 */
[----:B------:R-:W-:Y:S05]  /*10a0*/  @!P0 BRA `(.L_x_9) ;  /* 0xfffffffc00f08947 */ /* 0x000fea000383ffff */
[----:B------:R-:W-:Y:S01]  /*10b0*/  ULDC.64 UR4, c[0x0][0x598] ;  /* 0x0001660000047ab9 */ /* 0x000fe20000000a00 */
[----:B------:R-:W-:Y:S01]  /*10c0*/  ULDC.64 UR36, c[0x0][0x208] ;  /* 0x0000820000247ab9 */ /* 0x000fe20000000a00 */
[----:B------:R-:W-:-:S04]  /*10d0*/  ISETP.NE.U32.AND P0, PT, RZ, UR4, PT ;  /* 0x00000004ff007c0c */ /* 0x000fc8000bf05070 */
[----:B------:R-:W-:-:S13]  /*10e0*/  ISETP.NE.AND.EX P0, PT, RZ, UR5, PT, P0 ;  /* 0x00000005ff007c0c */ /* 0x000fda000bf05300 */
[----:B------:R-:W-:Y:S05]  /*10f0*/  @!P0 BRA `(.L_x_12) ;  /* 0x00000000001c8947 */ /* 0x000fea0003800000 */
[----:B------:R-:W0:Y:S02]  /*1100*/  LDC.64 R4, c[0x0][0x598] ;  /* 0x00016600ff047b82 */ /* 0x000e240000000a00 */
[----:B0-----:R-:W2:Y:S02]  /*1110*/  LDG.E.64 R4, desc[UR36][R4.64] ;  /* 0x0000002404047981 */ /* 0x001ea4000c1e1b00 */
[----:B--2---:R-:W-:-:S04]  /*1120*/  ISETP.NE.U32.AND P0, PT, R4, RZ, PT ;  /* 0x000000ff0400720c */ /* 0x004fc80003f05070 */
[----:B------:R-:W-:-:S13]  /*1130*/  ISETP.NE.AND.EX P0, PT, R5, RZ, PT, P0 ;  /* 0x000000ff0500720c */ /* 0x000fda0003f05300 */
[----:B------:R-:W-:Y:S05]  /*1140*/  @!P0 BRA `(.L_x_12) ;  /* 0x0000000000088947 */ /* 0x000fea0003800000 */
[----:B------:R0:W5:Y:S01]  /*1150*/  LD.E R56, desc[UR36][R4.64] ;  /* 0x0000002404387980 */ /* 0x000162000c101900 */
[----:B------:R-:W-:Y:S05]  /*1160*/  BRA `(.L_x_13) ;  /* 0x0000000000247947 */ /* 0x000fea0003800000 */
.L_x_12:
[----:B------:R-:W-:Y:S02]  /*1170*/  ULDC.64 UR4, c[0x0][0x588] ;  /* 0x0001620000047ab9 */ /* 0x000fe40000000a00 */
[----:B------:R-:W-:-:S04]  /*1180*/  ISETP.NE.U32.AND P0, PT, RZ, UR4, PT ;  /* 0x00000004ff007c0c */ /* 0x000fc8000bf05070 */
[----:B------:R-:W-:-:S13]  /*1190*/  ISETP.NE.AND.EX P0, PT, RZ, UR5, PT, P0 ;  /* 0x00000005ff007c0c */ /* 0x000fda000bf05300 */
[----:B------:R-:W-:Y:S05]  /*11a0*/  @!P0 BRA `(.L_x_14) ;  /* 0x00000000000c8947 */ /* 0x000fea0003800000 */
[----:B------:R-:W0:Y:S02]  /*11b0*/  LDC.64 R56, c[0x0][0x588] ;  /* 0x00016200ff387b82 */ /* 0x000e240000000a00 */
[----:B0-----:R1:W5:Y:S01]  /*11c0*/  LDG.E R56, desc[UR36][R56.64] ;  /* 0x0000002438387981 */ /* 0x001362000c1e1900 */
[----:B------:R-:W-:Y:S05]  /*11d0*/  BRA `(.L_x_13) ;  /* 0x0000000000087947 */ /* 0x000fea0003800000 */
.L_x_14:
[----:B------:R-:W-:Y:S02]  /*11e0*/  ULDC UR4, c[0x0][0x580] ;  /* 0x0001600000047ab9 */ /* 0x000fe40000000800 */
[----:B------:R-:W-:-:S07]  /*11f0*/  IMAD.U32 R56, RZ, RZ, UR4 ;  /* 0x00000004ff387e24 */ /* 0x000fce000f8e00ff */
.L_x_13:
[----:B------:R-:W-:Y:S02]  /*1200*/  ULDC.64 UR4, c[0x0][0x5a0] ;  /* 0x0001680000047ab9 */ /* 0x000fe40000000a00 */
[----:B------:R-:W-:-:S04]  /*1210*/  ISETP.NE.U32.AND P0, PT, RZ, UR4, PT ;  /* 0x00000004ff007c0c */ /* 0x000fc8000bf05070 */
[----:B------:R-:W-:-:S13]  /*1220*/  ISETP.NE.AND.EX P0, PT, RZ, UR5, PT, P0 ;  /* 0x00000005ff007c0c */ /* 0x000fda000bf05300 */
[----:B------:R-:W-:Y:S05]  /*1230*/  @!P0 BRA `(.L_x_15) ;  /* 0x00000000001c8947 */ /* 0x000fea0003800000 */
[----:B0-----:R-:W0:Y:S02]  /*1240*/  LDC.64 R4, c[0x0][0x5a0] ;  /* 0x00016800ff047b82 */ /* 0x001e240000000a00 */
[----:B0-----:R-:W2:Y:S02]  /*1250*/  LDG.E.64 R4, desc[UR36][R4.64] ;  /* 0x0000002404047981 */ /* 0x001ea4000c1e1b00 */
[----:B--2---:R-:W-:-:S04]  /*1260*/  ISETP.NE.U32.AND P0, PT, R4, RZ, PT ;  /* 0x000000ff0400720c */ /* 0x004fc80003f05070 */
[----:B------:R-:W-:-:S13]  /*1270*/  ISETP.NE.AND.EX P0, PT, R5, RZ, PT, P0 ;  /* 0x000000ff0500720c */ /* 0x000fda0003f05300 */
[----:B------:R-:W-:Y:S05]  /*1280*/  @!P0 BRA `(.L_x_15) ;  /* 0x0000000000088947 */ /* 0x000fea0003800000 */
[----:B-1----:R0:W5:Y:S01]  /*1290*/  LD.E R57, desc[UR36][R4.64] ;  /* 0x0000002404397980 */ /* 0x002162000c101900 */
[----:B------:R-:W-:Y:S05]  /*12a0*/  BRA `(.L_x_16) ;  /* 0x0000000000247947 */ /* 0x000fea0003800000 */
.L_x_15:
[----:B------:R-:W-:Y:S02]  /*12b0*/  ULDC.64 UR4, c[0x0][0x590] ;  /* 0x0001640000047ab9 */ /* 0x000fe40000000a00 */
[----:B------:R-:W-:-:S04]  /*12c0*/  ISETP.NE.U32.AND P0, PT, RZ, UR4, PT ;  /* 0x00000004ff007c0c */ /* 0x000fc8000bf05070 */
[----:B------:R-:W-:-:S13]  /*12d0*/  ISETP.NE.AND.EX P0, PT, RZ, UR5, PT, P0 ;  /* 0x00000005ff007c0c */ /* 0x000fda000bf05300 */
[----:B------:R-:W-:Y:S05]  /*12e0*/  @!P0 BRA `(.L_x_17) ;  /* 0x00000000000c8947 */ /* 0x000fea0003800000 */
[----:B0-----:R-:W1:Y:S02]  /*12f0*/  LDC.64 R4, c[0x0][0x590] ;  /* 0x00016400ff047b82 */ /* 0x001e640000000a00 */
[----:B-1----:R1:W5:Y:S01]  /*1300*/  LDG.E R57, desc[UR36][R4.64] ;  /* 0x0000002404397981 */ /* 0x002362000c1e1900 */
[----:B------:R-:W-:Y:S05]  /*1310*/  BRA `(.L_x_16) ;  /* 0x0000000000087947 */ /* 0x000fea0003800000 */
.L_x_17:
[----:B------:R-:W-:Y:S02]  /*1320*/  ULDC UR4, c[0x0][0x584] ;  /* 0x0001610000047ab9 */ /* 0x000fe40000000800 */
[----:B-1----:R-:W-:-:S07]  /*1330*/  IMAD.U32 R57, RZ, RZ, UR4 ;  /* 0x00000004ff397e24 */ /* 0x002fce000f8e00ff */
.L_x_16:
[----:B------:R-:W-:-:S13]  /*1340*/  LOP3.LUT P0, RZ, R0, 0xff, RZ, 0xc0, !PT ;  /* 0x000000ff00ff7812 */ /* 0x000fda000780c0ff */
[----:B------:R-:W-:Y:S05]  /*1350*/  @!P0 EXIT ;  /* 0x000000000000894d */ /* 0x000fea0003800000 */
[----:B------:R-:W-:Y:S01]  /*1360*/  ULDC UR4, c[0x0][0x28c] ;  /* 0x0000a30000047ab9 */ /* 0x000fe20000000800 */
[----:B------:R-:W-:Y:S01]  /*1370*/  UMOV UR38, URZ ;  /* 0x0000003f00267c82 */ /* 0x000fe20008000000 */
[----:B------:R-:W-:Y:S01]  /*1380*/  UIADD3 UR4, UR4, 0x3f, URZ ;  /* 0x0000003f04047890 */ /* 0x000fe2000fffe03f */
[----:B------:R-:W-:-:S03]  /*1390*/  UMOV UR39, URZ ;  /* 0x0000003f00277c82 */ /* 0x000fc60008000000 */
[----:B------:R-:W-:-:S04]  /*13a0*/  USHF.R.S32.HI UR5, URZ, 0x1f, UR4 ;  /* 0x0000001f3f057899 */ /* 0x000fc80008011404 */
[----:B------:R-:W-:-:S04]  /*13b0*/  ULEA.HI UR5, UR5, UR4, URZ, 0x6 ;  /* 0x0000000405057291 */ /* 0x000fc8000f8f303f */
[----:B------:R-:W-:-:S12]  /*13c0*/  USHF.R.S32.HI UR40, URZ, 0x6, UR5 ;  /* 0x000000063f287899 */ /* 0x000fd80008011405 */
.L_x_105:
[----:B------:R-:W-:Y:S01]  /*13d0*/  LOP3.LUT R0, R18, 0x80, RZ, 0xc0, !PT ;  /* 0x0000008012007812 */ /* 0x000fe200078ec0ff */
[----:B------:R-:W2:Y:S01]  /*13e0*/  S2UR UR7, SR_CgaCtaId ;  /* 0x00000000000779c3 */ /* 0x000ea20000008800 */
[----:B------:R-:W-:Y:S02]  /*13f0*/  UMOV UR6, 0x400 ;  /* 0x0000040000067882 */ /* 0x000fe40000000000 */
[----:B------:R-:W-:-:S06]  /*1400*/  SHF.R.U32.HI R0, RZ, 0x7, R0 ;  /* 0x00000007ff007819 */ /* 0x000fcc0000011600 */
[----:B------:R-:W3:Y:S01]  /*1410*/  SHFL.IDX PT, R0, R0, RZ, 0x1f ;  /* 0x00001fff00007589 */ /* 0x000ee200000e0000 */
[----:B--2---:R-:W-:Y:S01]  /*1420*/  ULEA UR6, UR7, UR6, 0x18 ;  /* 0x0000000607067291 */ /* 0x004fe2000f8ec03f */
[----:B---3--:R-:W-:-:S13]  /*1430*/  R2UR UR4, R0 ;  /* 0x00000000000472ca */ /* 0x008fda00000e0000 */
[----:B------:R-:W-:-:S04]  /*1440*/  ULEA.HI UR5, UR4, UR4, URZ, 0x1 ;  /* 0x0000000404057291 */ /* 0x000fc8000f8f083f */
[----:B------:R-:W-:-:S04]  /*1450*/  ULOP3.LUT UR5, UR5, 0xffffe, URZ, 0xc0, !UPT ;  /* 0x000ffffe05057892 */ /* 0x000fc8000f8ec03f */
[----:B------:R-:W-:-:S03]  /*1460*/  UIADD3 UR5, UR4, -UR5, URZ ;  /* 0x8000000504057290 */ /* 0x000fc6000fffe03f */
[----:B------:R-:W-:Y:S01]  /*1470*/  ULDC UR4, c[0x0][0x28c] ;  /* 0x0000a30000047ab9 */ /* 0x000fe20000000800 */
[----:B------:R-:W-:Y:S01]  /*1480*/  ULEA UR5, UR5, UR6, 0xc ;  /* 0x0000000605057291 */ /* 0x000fe2000f8e603f */
[----:B------:R-:W-:-:S03]  /*1490*/  ISETP.LT.AND P0, PT, RZ, UR4, PT ;  /* 0x00000004ff007c0c */ /* 0x000fc6000bf01270 */
[----:B------:R-:W-:-:S04]  /*14a0*/  UIADD3 UR5, UR5, 0x200, URZ ;  /* 0x0000020005057890 */ /* 0x000fc8000fffe03f */
[----:B------:R-:W-:-:S04]  /*14b0*/  USHF.R.U32.HI UR5, URZ, 0x4, UR5 ;  /* 0x000000043f057899 */ /* 0x000fc80008011605 */
[----:B------:R-:W-:Y:S02]  /*14c0*/  ULOP3.LUT UR41, UR5, 0x3fff, URZ, 0xc0, !UPT ;  /* 0x00003fff05297892 */ /* 0x000fe4000f8ec03f */
[----:B0---4-:R-:W-:Y:S10]  /*14d0*/  @P0 BRA `(.L_x_18) ;  /* 0x0000000000400947 */ /* 0x011ff40003800000 */
[----:B------:R-:W-:Y:S01]  /*14e0*/  MOV R0, 0x0 ;  /* 0x0000000000007802 */ /* 0x000fe20000000f00 */
[----:B------:R-:W-:Y:S01]  /*14f0*/  ULDC.64 UR4, c[0x4][0x68] ;  /* 0x01001a0000047ab9 */ /* 0x000fe20000000a00 */
[----:B------:R-:W-:Y:S01]  /*1500*/  ULDC.64 UR6, c[0x4][0x8] ;  /* 0x0100020000067ab9 */ /* 0x000fe20000000a00 */
[----:B01----:R-:W-:Y:S01]  /*1510*/  IMAD.U32 R4, RZ, RZ, UR4 ;  /* 0x00000004ff047e24 */ /* 0x003fe2000f8e00ff */
[----:B------:R0:W1:Y:S01]  /*1520*/  LDC.64 R14, c[0x4][R0] ;  /* 0x01000000000e7b82 */ /* 0x0000620000000a00 */
[----:B------:R-:W-:Y:S01]  /*1530*/  IMAD.U32 R5, RZ, RZ, UR5 ;  /* 0x00000005ff057e24 */ /* 0x000fe2000f8e00ff */
[----:B------:R-:W-:Y:S01]  /*1540*/  ULDC.64 UR4, c[0x4][0x70] ;  /* 0x01001c0000047ab9 */ /* 0x000fe20000000a00 */
[----:B------:R-:W-:Y:S02]  /*1550*/  IMAD.U32 R10, RZ, RZ, UR6 ;  /* 0x00000006ff0a7e24 */ /* 0x000fe4000f8e00ff */
[----:B------:R-:W-:Y:S02]  /*1560*/  IMAD.U32 R6, RZ, RZ, UR4 ;  /* 0x00000004ff067e24 */ /* 0x000fe4000f8e00ff */
[----:B------:R-:W-:-:S02]  /*1570*/  IMAD.U32 R7, RZ, RZ, UR5 ;  /* 0x00000005ff077e24 */ /* 0x000fc4000f8e00ff */
[----:B------:R-:W-:Y:S02]  /*1580*/  IMAD.U32 R11, RZ, RZ, UR7 ;  /* 0x00000007ff0b7e24 */ /* 0x000fe4000f8e00ff */
[----:B------:R-:W-:Y:S02]  /*1590*/  IMAD.MOV.U32 R8, RZ, RZ, 0x1e1 ;  /* 0x000001e1ff087424 */ /* 0x000fe400078e00ff */
[----:B------:R-:W-:Y:S02]  /*15a0*/  IMAD.MOV.U32 R12, RZ, RZ, 0x1 ;  /* 0x00000001ff0c7424 */ /* 0x000fe400078e00ff */
[----:B0-----:R-:W-:-:S07]  /*15b0*/  IMAD.MOV.U32 R13, RZ, RZ, RZ ;  /* 0x000000ffff0d7224 */ /* 0x001fce00078e00ff */
[----:B------:R-:W-:-:S07]  /*15c0*/  LEPC R20, `(.L_x_18) ;  /* 0x000000001014794e */ /* 0x000fce0000000000 */
[----:B-1---5:R-:W-:Y:S05]  /*15d0*/  CALL.ABS.NOINC R14 ;  /* 0x000000000e007343 */ /* 0x022fea0003c00000 */
.L_x_18:
[----:B------:R-:W-:-:S04]  /*15e0*/  LOP3.LUT R0, R19, 0x1, RZ, 0xfc, !PT ;  /* 0x0000000113007812 */ /* 0x000fc800078efcff */
[----:B------:R-:W-:-:S13]  /*15f0*/  ISETP.NE.AND P0, PT, R0, 0x3, PT ;  /* 0x000000030000780c */ /* 0x000fda0003f05270 */
[----:B------:R-:W-:Y:S05]  /*1600*/  @!P0 BRA `(.L_x_19) ;  /* 0x0000000000048947 */ /* 0x000fea0003800000 */
[----:B------:R-:W-:Y:S01]  /*1610*/  BPT.TRAP 0x1 ;  /* 0x000000040000795c */ /* 0x000fe20000300000 */
.L_x_19:
[----:B------:R-:W2:Y:S01]  /*1620*/  S2UR UR5, SR_CgaCtaId ;  /* 0x00000000000579c3 */ /* 0x000ea20000008800 */
[----:B------:R-:W-:Y:S01]  /*1630*/  UMOV UR4, 0x400 ;  /* 0x0000040000047882 */ /* 0x000fe20000000000 */
[----:B------:R-:W-:Y:S02]  /*1640*/  IMAD.U32 R0, RZ, RZ, UR38 ;  /* 0x00000026ff007e24 */ /* 0x000fe4000f8e00ff */
[----:B------:R-:W-:-:S03]  /*1650*/  IMAD.U32 R3, RZ, RZ, UR39 ;  /* 0x00000027ff037e24 */ /* 0x000fc6000f8e00ff */
[----:B------:R-:W-:Y:S01]  /*1660*/  SHF.L.U32 R0, R0, 0x1f, RZ ;  /* 0x0000001f00007819 */ /* 0x000fe200000006ff */
[----:B--2---:R-:W-:-:S06]  /*1670*/  ULEA UR4, UR5, UR4, 0x18 ;  /* 0x0000000405047291 */ /* 0x004fcc000f8ec03f */
[----:B------:R-:W-:-:S04]  /*1680*/  IMAD.U32 R6, RZ, RZ, UR4 ;  /* 0x00000004ff067e24 */ /* 0x000fc8000f8e00ff */
[----:B------:R-:W-:-:S04]  /*1690*/  IMAD R3, R3, 0x8, R6 ;  /* 0x0000000803037824 */ /* 0x000fc800078e0206 */
[----:B------:R2:W3:Y:S01]  /*16a0*/  SYNCS.PHASECHK.TRANS64.TRYWAIT P1, [R3+URZ], R0 ;  /* 0x00000000030075a7 */ /* 0x0004e2000802017f */
[----:B------:R-:W-:Y:S05]  /*16b0*/  @!P0 BRA `(.L_x_20) ;  /* 0x0000000000048947 */ /* 0x000fea0003800000 */
[----:B------:R-:W-:Y:S01]  /*16c0*/  BPT.TRAP 0x1 ;  /* 0x000000040000795c */ /* 0x000fe20000300000 */
.L_x_20:
[----:B---3--:R-:W-:Y:S05]  /*16d0*/  @P1 BRA `(.L_x_21) ;  /* 0x0000000000081947 */ /* 0x008fea0003800000 */
[----:B------:R-:W3:Y:S02]  /*16e0*/  SYNCS.PHASECHK.TRANS64.TRYWAIT P1, [R3+URZ], R0 ;  /* 0x00000000030075a7 */ /* 0x000ee4000802017f */
[----:B---3--:R-:W-:Y:S05]  /*16f0*/  @!P1 BRA `(.L_x_22) ;  /* 0x0000004800789947 */ /* 0x008fea0003800000 */
.L_x_21:
[----:B------:R-:W-:-:S04]  /*1700*/  UISETP.LT.AND UP0, UPT, UR40, 0x1, UPT ;  /* 0x000000012800788c */ /* 0x000fc8000bf01270 */
[----:B------:R-:W-:-:S06]  /*1710*/  USEL UR4, UR40, 0x1, UP0 ;  /* 0x0000000128047887 */ /* 0x000fcc0008000000 */
[----:B--23--:R-:W-:Y:S01]  /*1720*/  IMAD.U32 R0, RZ, RZ, UR4 ;  /* 0x00000004ff007e24 */ /* 0x00cfe2000f8e00ff */
[----:B------:R-:W-:Y:S05]  /*1730*/  WARPSYNC.ALL ;  /* 0x0000000000007948 */ /* 0x000fea0003800000 */
[----:B------:R-:W-:-:S04]  /*1740*/  IADD3 R0, -R0, UR40, RZ ;  /* 0x0000002800007c10 */ /* 0x000fc8000fffe1ff */
[----:B------:R-:W-:Y:S02]  /*1750*/  ISETP.GE.AND P1, PT, R0, 0x1, PT ;  /* 0x000000010000780c */ /* 0x000fe40003f26270 */
[----:B------:R-:W-:Y:S01]  /*1760*/  R2UR UR4, R6 ;  /* 0x00000000060472ca */ /* 0x000fe200000e0000 */
[----:B------:R-:W-:Y:S01]  /*1770*/  ULOP3.LUT UR41, UR41, 0x10000, URZ, 0xfc, !UPT ;  /* 0x0001000029297892 */ /* 0x000fe2000f8efc3f */
[----:B------:R-:W-:Y:S01]  /*1780*/  WARPGROUP.ARRIVE ;  /* 0x00000000000079c5 */ /* 0x000fe20000000000 */
[----:B------:R-:W-:Y:S01]  /*1790*/  UMOV UR5, 0x80000020 ;  /* 0x8000002000057882 */ /* 0x000fe20000000000 */
[----:B------:R-:W-:-:S09]  /*17a0*/  UMOV UR7, 0x80000020 ;  /* 0x8000002000077882 */ /* 0x000fd20000000000 */
[----:B------:R-:W-:-:S04]  /*17b0*/  UIADD3 UR4, UR4, 0x24200, URZ ;  /* 0x0002420004047890 */ /* 0x000fc8000fffe03f */
[----:B------:R-:W-:-:S04]  /*17c0*/  USHF.R.U32.HI UR4, URZ, 0x4, UR4 ;  /* 0x000000043f047899 */ /* 0x000fc80008011604 */
[----:B------:R-:W-:-:S04]  /*17d0*/  ULOP3.LUT UR4, UR4, 0x3fff, URZ, 0xc0, !UPT ;  /* 0x00003fff04047892 */ /* 0x000fc8000f8ec03f */
[----:B------:R-:W-:Y:S02]  /*17e0*/  ULOP3.LUT UR9, UR4, 0x10000, URZ, 0xfc, !UPT ;  /* 0x0001000004097892 */ /* 0x000fe4000f8efc3f */
[----:B------:R-:W-:Y:S02]  /*17f0*/  ULEA UR4, UR39, UR41, 0x9 ;  /* 0x0000002927047291 */ /* 0x000fe4000f8e483f */
[----:B------:R-:W-:-:S09]  /*1800*/  ULEA UR6, UR39, UR9, 0x8 ;  /* 0x0000000927067291 */ /* 0x000fd2000f8e403f */
[----:B------:R-:W-:Y:S01]  /*1810*/  IGMMA.64x64x32.S8.S8 R24, gdesc[UR4], RZ, !UPT, gsb0 ;  /* 0x01e00000041879f1 */ /* 0x000fe2000c0410ff */
[----:B------:R-:W-:Y:S02]  /*1820*/  UIADD3 UR4, UR4, 0x2, URZ ;  /* 0x0000000204047890 */ /* 0x000fe4000fffe03f */
[----:B------:R-:W-:Y:S01]  /*1830*/  UIADD3 UR6, UR6, 0x2, URZ ;  /* 0x0000000206067890 */ /* 0x000fe2000fffe03f */
[----:B------:R-:W-:Y:S01]  /*1840*/  UMOV UR5, 0x80000020 ;  /* 0x8000002000057882 */ /* 0x000fe20000000000 */
[----:B------:R-:W-:Y:S01]  /*1850*/  UMOV UR7, 0x80000020 ;  /* 0x8000002000077882 */ /* 0x000fe20000000000 */
[----:B------:R-:W-:Y:S02]  /*1860*/  WARPGROUP.DEPBAR.LE gsb0, 0x0 ;  /* 0x00008000000079c5 */ /* 0x000fe40000010000 */
[----:B------:R-:W-:-:S06]  /*1870*/  WARPGROUP.ARRIVE ;  /* 0x00000000000079c5 */ /* 0x000fcc0000000000 */
[----:B------:R-:W-:Y:S03]  /*1880*/  IGMMA.64x64x32.S8.S8 R24, gdesc[UR4], R24, gsb0 ;  /* 0x01e00000041879f1 */ /* 0x000fe60008041018 */
[----:B------:R-:W-:Y:S02]  /*1890*/  WARPGROUP.DEPBAR.LE gsb0, 0x0 ;  /* 0x00008000000079c5 */ /* 0x000fe40000010000 */
[----:B------:R-:W-:Y:S05]  /*18a0*/  @!P1 BRA `(.L_x_23) ;  /* 0x0000000000e49947 */ /* 0x000fea0003800000 */
[----:B------:R-:W-:Y:S02]  /*18b0*/  UIADD3 UR4, UR39, 0x1, URZ ;  /* 0x0000000127047890 */ /* 0x000fe4000fffe03f */
[----:B------:R-:W-:Y:S02]  /*18c0*/  IMAD.U32 R3, RZ, RZ, UR39 ;  /* 0x00000027ff037e24 */ /* 0x000fe4000f8e00ff */
[----:B------:R-:W-:-:S04]  /*18d0*/  UISETP.NE.AND UP0, UPT, UR4, 0x12, UPT ;  /* 0x000000120400788c */ /* 0x000fc8000bf05270 */
[----:B------:R-:W-:Y:S02]  /*18e0*/  USEL UR5, URZ, 0x1, UP0 ;  /* 0x000000013f057887 */ /* 0x000fe40008000000 */
[----:B------:R-:W-:Y:S02]  /*18f0*/  USEL UR8, UR4, URZ, UP0 ;  /* 0x0000003f04087287 */ /* 0x000fe40008000000 */
[----:B------:R-:W-:-:S06]  /*1900*/  ULOP3.LUT UR5, UR38, UR5, URZ, 0x3c, !UPT ;  /* 0x0000000526057292 */ /* 0x000fcc000f8e3c3f */
[----:B------:R-:W-:-:S07]  /*1910*/  IMAD.U32 R7, RZ, RZ, UR5 ;  /* 0x00000005ff077e24 */ /* 0x000fce000f8e00ff */
.L_x_30:
[----:B------:R-:W-:Y:S05]  /*1920*/  @!P0 BRA `(.L_x_24) ;  /* 0x0000000000048947 */ /* 0x000fea0003800000 */
[----:B------:R-:W-:Y:S01]  /*1930*/  BPT.TRAP 0x1 ;  /* 0x000000040000795c */ /* 0x000fe20000300000 */
.L_x_24:
[----:B------:R-:W2:Y:S01]  /*1940*/  S2UR UR5, SR_CgaCtaId ;  /* 0x00000000000579c3 */ /* 0x000ea20000008800 */
[----:B------:R-:W-:Y:S01]  /*1950*/  UMOV UR4, 0x400 ;  /* 0x0000040000047882 */ /* 0x000fe20000000000 */
[----:B01----:R-:W-:Y:S01]  /*1960*/  IMAD.U32 R5, RZ, RZ, UR8 ;  /* 0x00000008ff057e24 */ /* 0x003fe2000f8e00ff */
[----:B------:R-:W-:Y:S01]  /*1970*/  SHF.L.U32 R4, R7, 0x1f, RZ ;  /* 0x0000001f07047819 */ /* 0x000fe200000006ff */
[----:B--2---:R-:W-:-:S06]  /*1980*/  ULEA UR4, UR5, UR4, 0x18 ;  /* 0x0000000405047291 */ /* 0x004fcc000f8ec03f */
[----:B------:R-:W-:-:S04]  /*1990*/  IMAD.U32 R6, RZ, RZ, UR4 ;  /* 0x00000004ff067e24 */ /* 0x000fc8000f8e00ff */
[----:B------:R-:W-:-:S04]  /*19a0*/  IMAD R5, R5, 0x8, R6 ;  /* 0x0000000805057824 */ /* 0x000fc800078e0206 */
[----:B------:R0:W1:Y:S01]  /*19b0*/  SYNCS.PHASECHK.TRANS64.TRYWAIT P1, [R5+URZ], R4 ;  /* 0x00000004050075a7 */ /* 0x000062000802017f */
[----:B------:R-:W-:Y:S05]  /*19c0*/  @!P0 BRA `(.L_x_25) ;  /* 0x0000000000048947 */ /* 0x000fea0003800000 */
[----:B------:R-:W-:Y:S01]  /*19d0*/  BPT.TRAP 0x1 ;  /* 0x000000040000795c */ /* 0x000fe20000300000 */
.L_x_25:
[----:B-1----:R-:W-:Y:S05]  /*19e0*/  @P1 BRA `(.L_x_26) ;  /* 0x0000000000081947 */ /* 0x002fea0003800000 */
[----:B------:R-:W1:Y:S02]  /*19f0*/  SYNCS.PHASECHK.TRANS64.TRYWAIT P1, [R5+URZ], R4 ;  /* 0x00000004050075a7 */ /* 0x000e64000802017f */
[----:B-1----:R-:W-:Y:S05]  /*1a00*/  @!P1 BRA `(.L_x_27) ;  /* 0x0000004400c89947 */ /* 0x002fea0003800000 */
.L_x_26:
[----:B------:R-:W-:Y:S01]  /*1a10*/  ULEA UR4, UR8, UR41, 0x9 ;  /* 0x0000002908047291 */ /* 0x000fe2000f8e483f */
[----:B------:R-:W-:Y:S01]  /*1a20*/  WARPGROUP.ARRIVE ;  /* 0x00000000000079c5 */ /* 0x000fe20000000000 */
[----:B------:R-:W-:Y:S01]  /*1a30*/  ULEA UR6, UR8, UR9, 0x8 ;  /* 0x0000000908067291 */ /* 0x000fe2000f8e403f */
[----:B------:R-:W-:Y:S01]  /*1a40*/  UMOV UR5, 0x80000020 ;  /* 0x8000002000057882 */ /* 0x000fe20000000000 */
[----:B------:R-:W-:-:S07]  /*1a50*/  UMOV UR7, 0x80000020 ;  /* 0x8000002000077882 */ /* 0x000fce0000000000 */
[----:B------:R-:W-:Y:S01]  /*1a60*/  IGMMA.64x64x32.S8.S8 R24, gdesc[UR4], R24, gsb0 ;  /* 0x01e00000041879f1 */ /* 0x000fe20008041018 */
        /* <DEDUP_REMOVED lines=9> */
[----:B------:R-:W-:Y:S01]  /*1b00*/  BPT.TRAP 0x1 ;  /* 0x000000040000795c */ /* 0x000fe20000300000 */
.L_x_28:
[----:B------:R-:W-:-:S13]  /*1b10*/  ISETP.NE.AND P1, PT, R23, RZ, PT ;  /* 0x000000ff1700720c */ /* 0x000fda0003f25270 */
[----:B01----:R-:W-:-:S04]  /*1b20*/  @P1 IMAD R4, R3, 0x8, R6 ;  /* 0x0000000803041824 */ /* 0x003fc800078e0206 */
[----:B------:R-:W-:-:S05]  /*1b30*/  @P1 VIADD R5, R4, 0x90 ;  /* 0x0000009004051836 */ /* 0x000fca0000000000 */
[----:B------:R-:W-:-:S04]  /*1b40*/  @P1 PRMT R5, R22, 0x654, R5 ;  /* 0x0000065416051816 */ /* 0x000fc80000000005 */
[----:B------:R0:W-:Y:S01]  /*1b50*/  @P1 SYNCS.ARRIVE.TRANS64.RED.A1T0 RZ, [R5+URZ], RZ ;  /* 0x000000ff05ff19a7 */ /* 0x0001e2000810043f */
[----:B------:R-:W-:-:S13]  /*1b60*/  ISETP.GT.U32.AND P1, PT, R19, 0x1, PT ;  /* 0x000000011300780c */ /* 0x000fda0003f24070 */
[----:B0-----:R-:W-:Y:S05]  /*1b70*/  @P1 BRA `(.L_x_29) ;  /* 0x0000000000041947 */ /* 0x001fea0003800000 */
[----:B------:R-:W-:Y:S01]  /*1b80*/  BPT.TRAP 0x1 ;  /* 0x000000040000795c */ /* 0x000fe20000300000 */
.L_x_29:
[----:B------:R-:W-:Y:S01]  /*1b90*/  UIADD3 UR8, UR8, 0x1, URZ ;  /* 0x0000000108087890 */ /* 0x000fe2000fffe03f */
[C---:B------:R-:W-:Y:S01]  /*1ba0*/  ISETP.GT.AND P2, PT, R0.reuse, 0x1, PT ;  /* 0x000000010000780c */ /* 0x040fe20003f44270 */
[----:B------:R-:W-:Y:S02]  /*1bb0*/  VIADD R3, R3, 0x1 ;  /* 0x0000000103037836 */ /* 0x000fe40000000000 */
[----:B------:R-:W-:Y:S01]  /*1bc0*/  UISETP.NE.AND UP0, UPT, UR8, 0x12, UPT ;  /* 0x000000120800788c */ /* 0x000fe2000bf05270 */
[----:B------:R-:W-:Y:S02]  /*1bd0*/  VIADD R0, R0, 0xffffffff ;  /* 0xffffffff00007836 */ /* 0x000fe40000000000 */
[C---:B------:R-:W-:Y:S01]  /*1be0*/  ISETP.NE.AND P1, PT, R3.reuse, 0x12, PT ;  /* 0x000000120300780c */ /* 0x040fe20003f25270 */
[----:B------:R-:W-:Y:S02]  /*1bf0*/  USEL UR4, URZ, 0x1, UP0 ;  /* 0x000000013f047887 */ /* 0x000fe40008000000 */
[----:B------:R-:W-:Y:S01]  /*1c00*/  USEL UR8, UR8, URZ, UP0 ;  /* 0x0000003f08087287 */ /* 0x000fe20008000000 */
[----:B------:R-:W-:-:S03]  /*1c10*/  SEL R3, R3, RZ, P1 ;  /* 0x000000ff03037207 */ /* 0x000fc60000800000 */
[----:B------:R-:W-:Y:S01]  /*1c20*/  LOP3.LUT R7, R7, UR4, RZ, 0x3c, !PT ;  /* 0x0000000407077c12 */ /* 0x000fe2000f8e3cff */
[----:B------:R-:W-:Y:S07]  /*1c30*/  @P2 BRA `(.L_x_30) ;  /* 0xfffffffc00382947 */ /* 0x000fee000383ffff */
.L_x_23:
[----:B------:R-:W2:Y:S02]  /*1c40*/  LDC R0, c[0x0][0x28c] ;  /* 0x0000a300ff007b82 */ /* 0x000ea40000000800 */
[----:B--2---:R-:W-:-:S13]  /*1c50*/  ISETP.GE.AND P1, PT, R0, 0x1, PT ;  /* 0x000000010000780c */ /* 0x004fda0003f26270 */
[----:B------:R-:W-:Y:S05]  /*1c60*/  @!P1 BRA `(.L_x_31) ;  /* 0x0000000000509947 */ /* 0x000fea0003800000 */
[----:B------:R-:W-:Y:S05]  /*1c70*/  @!P0 BRA `(.L_x_32) ;  /* 0x0000000000048947 */ /* 0x000fea0003800000 */
[----:B------:R-:W-:Y:S01]  /*1c80*/  BPT.TRAP 0x1 ;  /* 0x000000040000795c */ /* 0x000fe20000300000 */
.L_x_32:
[----:B------:R-:W-:Y:S01]  /*1c90*/  ISETP.NE.AND P0, PT, R23, RZ, PT ;  /* 0x000000ff1700720c */ /* 0x000fe20003f05270 */
[----:B------:R-:W-:Y:S01]  /*1ca0*/  BSSY B0, `(.L_x_33) ;  /* 0x000000e000007945 */ /* 0x000fe20003800000 */
[----:B------:R-:W-:-:S11]  /*1cb0*/  ISETP.GT.U32.AND P1, PT, R19, 0x1, PT ;  /* 0x000000011300780c */ /* 0x000fd60003f24070 */
[----:B------:R-:W-:Y:S05]  /*1cc0*/  @!P0 BRA `(.L_x_34) ;  /* 0x00000000002c8947 */ /* 0x000fea0003800000 */
[----:B------:R-:W-:-:S04]  /*1cd0*/  UISETP.LT.AND UP0, UPT, UR40, 0x1, UPT ;  /* 0x000000012800788c */ /* 0x000fc8000bf01270 */
[----:B------:R-:W-:-:S04]  /*1ce0*/  USEL UR6, UR40, 0x1, UP0 ;  /* 0x0000000128067887 */ /* 0x000fc80008000000 */
[----:B------:R-:W-:-:S04]  /*1cf0*/  UIADD3 UR6, UR39, UR40, -UR6 ;  /* 0x0000002827067290 */ /* 0x000fc8000fffe806 */
[----:B------:R-:W-:-:S04]  /*1d00*/  UIMAD.WIDE.U32 UR4, UR6, 0x38e38e39, URZ ;  /* 0x38e38e39060478a5 */ /* 0x000fc8000f8e003f */
[----:B------:R-:W-:-:S04]  /*1d10*/  USHF.R.U32.HI UR4, URZ, 0x2, UR5 ;  /* 0x000000023f047899 */ /* 0x000fc80008011605 */
[----:B------:R-:W-:-:S06]  /*1d20*/  UIMAD UR6, UR4, -0x12, UR6 ;  /* 0xffffffee040678a4 */ /* 0x000fcc000f8e0206 */
[----:B------:R-:W-:-:S04]  /*1d30*/  IMAD.U32 R3, RZ, RZ, UR6 ;  /* 0x00000006ff037e24 */ /* 0x000fc8000f8e00ff */
[----:B------:R-:W-:-:S04]  /*1d40*/  IMAD R0, R3, 0x8, R6 ;  /* 0x0000000803007824 */ /* 0x000fc800078e0206 */
[----:B------:R-:W-:-:S05]  /*1d50*/  VIADD R3, R0, 0x90 ;  /* 0x0000009000037836 */ /* 0x000fca0000000000 */
[----:B------:R-:W-:-:S04]  /*1d60*/  PRMT R3, R22, 0x654, R3 ;  /* 0x0000065416037816 */ /* 0x000fc80000000003 */
[----:B------:R2:W-:Y:S03]  /*1d70*/  SYNCS.ARRIVE.TRANS64.RED.A1T0 RZ, [R3+URZ], RZ ;  /* 0x000000ff03ff79a7 */ /* 0x0005e6000810043f */
.L_x_34:
[----:B------:R-:W-:Y:S05]  /*1d80*/  BSYNC B0 ;  /* 0x0000000000007941 */ /* 0x000fea0003800000 */
.L_x_33:
[----:B------:R-:W-:Y:S05]  /*1d90*/  @P1 BRA `(.L_x_31) ;  /* 0x0000000000041947 */ /* 0x000fea0003800000 */
[----:B------:R-:W-:Y:S01]  /*1da0*/  BPT.TRAP 0x1 ;  /* 0x000000040000795c */ /* 0x000fe20000300000 */
.L_x_31:
[----:B------:R-:W3:Y:S01]  /*1db0*/  LDC R8, c[0x0][0x288] ;  /* 0x0000a200ff087b82 */ /* 0x000ee20000000800 */
[----:B01----:R-:W-:Y:S01]  /*1dc0*/  LOP3.LUT R4, R18, 0x60, RZ, 0xc0, !PT ;  /* 0x0000006012047812 */ /* 0x003fe200078ec0ff */
[----:B------:R-:W-:Y:S01]  /*1dd0*/  IMAD.SHL.U32 R7, R60, 0x40, RZ ;  /* 0x000000403c077824 */ /* 0x000fe200078e00ff */
[----:B------:R-:W-:Y:S01]  /*1de0*/  UIADD3 UR39, UR40, UR39, URZ ;  /* 0x0000002728277290 */ /* 0x000fe2000fffe03f */
[----:B------:R-:W-:Y:S01]  /*1df0*/  SHF.R.U32.HI R0, RZ, 0x2, R18 ;  /* 0x00000002ff007819 */ /* 0x000fe20000011612 */
[----:B------:R-:W-:Y:S01]  /*1e00*/  IMAD.SHL.U32 R13, R59, 0x80, RZ ;  /* 0x000000803b0d7824 */ /* 0x000fe200078e00ff */
[----:B------:R-:W-:Y:S01]  /*1e10*/  SHF.R.U32.HI R6, RZ, 0x1, R4 ;  /* 0x00000001ff067819 */ /* 0x000fe20000011604 */
[----:B------:R-:W-:Y:S01]  /*1e20*/  UISETP.GT.U32.AND UP0, UPT, UR39, 0x11, UPT ;  /* 0x000000112700788c */ /* 0x000fe2000bf04070 */
[----:B------:R-:W-:Y:S01]  /*1e30*/  LOP3.LUT R4, R18, 0x3, RZ, 0xc0, !PT ;  /* 0x0000000312047812 */ /* 0x000fe200078ec0ff */
[----:B------:R-:W-:Y:S01]  /*1e40*/  ULDC UR7, c[0x0][0x284] ;  /* 0x0000a10000077ab9 */ /* 0x000fe20000000800 */
[----:B------:R-:W-:Y:S01]  /*1e50*/  SHF.R.U32.HI R5, RZ, 0x7, R18 ;  /* 0x00000007ff057819 */ /* 0x000fe20000011612 */
[----:B------:R-:W-:Y:S01]  /*1e60*/  UISETP.LT.U32.AND UP0, UPT, UR40, 0x12, UP0 ;  /* 0x000000122800788c */ /* 0x000fe20008701070 */
[----:B--2---:R-:W-:Y:S01]  /*1e70*/  LOP3.LUT R3, R0, 0x7, RZ, 0xc0, !PT ;  /* 0x0000000700037812 */ /* 0x004fe200078ec0ff */
[----:B------:R-:W-:Y:S01]  /*1e80*/  UISETP.GE.U32.AND UP1, UPT, UR40, 0x12, UPT ;  /* 0x000000122800788c */ /* 0x000fe2000bf26070 */
[----:B------:R-:W-:Y:S01]  /*1e90*/  LOP3.LUT R0, R5, 0x1, RZ, 0xc0, !PT ;  /* 0x0000000105007812 */ /* 0x000fe200078ec0ff */
[----:B------:R-:W-:Y:S01]  /*1ea0*/  ULDC.64 UR8, c[0x0][0x5d0] ;  /* 0x0001740000087ab9 */ /* 0x000fe20000000a00 */
[----:B------:R-:W-:Y:S01]  /*1eb0*/  SHF.R.S32.HI R14, RZ, 0x1f, R61 ;  /* 0x0000001fff0e7819 */ /* 0x000fe2000001143d */
[----:B------:R-:W-:Y:S01]  /*1ec0*/  UIMAD.WIDE.U32 UR4, UR39, 0x38e38e39, URZ ;  /* 0x38e38e39270478a5 */ /* 0x000fe2000f8e003f */
[----:B------:R-:W-:Y:S01]  /*1ed0*/  IADD3 R5, RZ, -R6, -R3 ;  /* 0x80000006ff057210 */ /* 0x000fe20007ffe803 */
[----:B------:R-:W-:Y:S01]  /*1ee0*/  IMAD.SHL.U32 R10, R0, 0x40, RZ ;  /* 0x00000040000a7824 */ /* 0x000fe200078e00ff */
[----:B------:R-:W-:-:S02]  /*1ef0*/  USEL UR6, URZ, 0x1, !UP0 ;  /* 0x000000013f067887 */ /* 0x000fc4000c000000 */
[----:B------:R-:W-:Y:S01]  /*1f00*/  USHF.R.U32.HI UR4, URZ, 0x2, UR5 ;  /* 0x000000023f047899 */ /* 0x000fe20008011605 */
[----:B------:R-:W-:Y:S01]  /*1f10*/  IMAD R0, R0, -0x40, R5 ;  /* 0xffffffc000007824 */ /* 0x000fe200078e0205 */
[----:B---3--:R-:W-:Y:S01]  /*1f20*/  ISETP.GE.AND P0, PT, R7, R8, PT ;  /* 0x000000080700720c */ /* 0x008fe20003f06270 */
[----:B------:R-:W-:Y:S01]  /*1f30*/  IMAD R12, R4, -0x2, R8 ;  /* 0xfffffffe040c7824 */ /* 0x000fe200078e0208 */
[----:B------:R-:W-:Y:S01]  /*1f40*/  ULOP3.LUT UR38, UR38, UR6, URZ, 0x3c, !UPT ;  /* 0x0000000626267292 */ /* 0x000fe2000f8e3c3f */
[----:B------:R-:W-:Y:S01]  /*1f50*/  IMAD.SHL.U32 R8, R18, 0x2, RZ ;  /* 0x0000000212087824 */ /* 0x000fe200078e00ff */
[----:B------:R-:W-:Y:S01]  /*1f60*/  ISETP.GE.OR P0, PT, R13, UR7, P0 ;  /* 0x000000070d007c0c */ /* 0x000fe20008706670 */
[----:B------:R-:W-:Y:S01]  /*1f70*/  IMAD R4, R14, UR8, RZ ;  /* 0x000000080e047c24 */ /* 0x000fe2000f8e02ff */
[----:B------:R-:W-:Y:S01]  /*1f80*/  LOP3.LUT R3, R10, 0x40, R3, 0xe2, !PT ;  /* 0x000000400a037812 */ /* 0x000fe200078ee203 */
[----:B------:R-:W-:Y:S01]  /*1f90*/  IMAD.WIDE R10, R59, 0x80, RZ ;  /* 0x000000803b0a7825 */ /* 0x000fe200078e02ff */
[----:B------:R-:W-:Y:S01]  /*1fa0*/  LOP3.LUT R8, R7, 0x6, R8, 0xf8, !PT ;  /* 0x0000000607087812 */ /* 0x000fe200078ef808 */
[----:B------:R-:W-:Y:S01]  /*1fb0*/  UIMAD UR39, UR4, -0x12, UR39 ;  /* 0xffffffee042778a4 */ /* 0x000fe2000f8e0227 */
[----:B------:R-:W-:Y:S01]  /*1fc0*/  IADD3 R20, -R13, UR7, R0 ;  /* 0x000000070d147c10 */ /* 0x000fe2000fffe100 */
[----:B------:R-:W-:Y:S01]  /*1fd0*/  IMAD R15, R61, UR9, R4 ;  /* 0x000000093d0f7c24 */ /* 0x000fe2000f8e0204 */
[----:B------:R-:W-:Y:S01]  /*1fe0*/  SHF.R.S32.HI R9, RZ, 0x1f, R8 ;  /* 0x0000001fff097819 */ /* 0x000fe20000011408 */
[----:B------:R-:W-:Y:S01]  /*1ff0*/  @UP1 ULOP3.LUT UR38, UR38, 0x1, UR4, 0x78, !UPT ;  /* 0x0000000126261892 */ /* 0x000fe2000f8e7804 */
[----:B------:R-:W-:Y:S01]  /*2000*/  LOP3.LUT R67, R10, R3, R6, 0xfe, !PT ;  /* 0x000000030a437212 */ /* 0x000fe200078efe06 */
[----:B------:R-:W-:-:S02]  /*2010*/  IMAD.IADD R60, R12, 0x1, -R7 ;  /* 0x000000010c3c7824 */ /* 0x000fc400078e0a07 */
[----:B------:R-:W-:-:S04]  /*2020*/  IMAD.WIDE.U32 R4, R61, UR8, R8 ;  /* 0x000000083d047c25 */ /* 0x000fc8000f8e0008 */
[----:B------:R-:W-:Y:S02]  /*2030*/  IMAD.IADD R5, R5, 0x1, R15 ;  /* 0x0000000105057824 */ /* 0x000fe400078e020f */
[----:B------:R-:W-:Y:S01]  /*2040*/  IMAD.MOV.U32 R59, RZ, RZ, -0x1 ;  /* 0xffffffffff3b7424 */ /* 0x000fe200078e00ff */
[----:B------:R-:W-:Y:S06]  /*2050*/  @P0 BRA `(.L_x_35) ;  /* 0x0000001c00100947 */ /* 0x000fec0003800000 */
[----:B------:R-:W0:Y:S01]  /*2060*/  LDC.64 R12, c[0x0][0x5c8] ;  /* 0x00017200ff0c7b82 */ /* 0x000e220000000a00 */
[----:B------:R-:W-:Y:S01]  /*2070*/  ULDC.64 UR4, c[0x0][0x5c0] ;  /* 0x0001700000047ab9 */ /* 0x000fe20000000a00 */
[----:B------:R-:W-:Y:S01]  /*2080*/  BSSY B0, `(.L_x_35) ;  /* 0x00001c1000007945 */ /* 0x000fe20003800000 */
[-C--:B0-----:R-:W-:Y:S02]  /*2090*/  IMAD R0, R11, R12.reuse, RZ ;  /* 0x0000000c0b007224 */ /* 0x081fe400078e02ff */
[----:B------:R-:W-:-:S04]  /*20a0*/  IMAD.WIDE.U32 R4, R67, R12, R4 ;  /* 0x0000000c43047225 */ /* 0x000fc800078e0004 */
[----:B------:R-:W-:Y:S01]  /*20b0*/  IMAD R3, R67, R13, R0 ;  /* 0x0000000d43037224 */ /* 0x000fe200078e0200 */
[----:B------:R-:W-:-:S03]  /*20c0*/  IADD3 R6, P0, R4, UR4, RZ ;  /* 0x0000000404067c10 */ /* 0x000fc6000ff1e0ff */
[----:B------:R-:W-:Y:S01]  /*20d0*/  IMAD.IADD R3, R5, 0x1, R3 ;  /* 0x0000000105037824 */ /* 0x000fe200078e0203 */
[----:B------:R-:W-:-:S04]  /*20e0*/  LEA R4, P1, R12, R6, 0x3 ;  /* 0x000000060c047211 */ /* 0x000fc800078218ff */
[----:B------:R-:W-:Y:S02]  /*20f0*/  IADD3.X R7, R3, UR5, RZ, P0, !PT ;  /* 0x0000000503077c10 */ /* 0x000fe400087fe4ff */
[----:B-----5:R-:W-:Y:S02]  /*2100*/  ISETP.NE.AND P0, PT, R57, RZ, PT ;  /* 0x000000ff3900720c */ /* 0x020fe40003f05270 */
[----:B------:R-:W-:-:S11]  /*2110*/  LEA.HI.X R5, R12, R7, R13, 0x3, P1 ;  /* 0x000000070c057211 */ /* 0x000fd600008f1c0d */
[----:B------:R-:W-:Y:S05]  /*2120*/  @!P0 BRA `(.L_x_36) ;  /* 0x0000001400188947 */ /* 0x000fea0003800000 */
[----:B------:R-:W0:Y:S01]  /*2130*/  LDC.64 R62, c[0x0][0x5b0] ;  /* 0x00016c00ff3e7b82 */ /* 0x000e220000000a00 */
[----:B------:R-:W-:Y:S01]  /*2140*/  ULDC.64 UR4, c[0x0][0x5b8] ;  /* 0x00016e0000047ab9 */ /* 0x000fe20000000a00 */
[----:B------:R-:W-:Y:S01]  /*2150*/  ISETP.GE.AND P3, PT, R60, 0x1, PT ;  /* 0x000000013c00780c */ /* 0x000fe20003f66270 */
[----:B------:R-:W-:Y:S01]  /*2160*/  IMAD R0, R14, UR4, RZ ;  /* 0x000000040e007c24 */ /* 0x000fe2000f8e02ff */
[----:B------:R-:W-:Y:S01]  /*2170*/  BSSY B1, `(.L_x_37) ;  /* 0x000000e000017945 */ /* 0x000fe20003800000 */
[C---:B------:R-:W-:Y:S01]  /*2180*/  IMAD.WIDE.U32 R14, R61.reuse, UR4, R8 ;  /* 0x000000043d0e7c25 */ /* 0x040fe2000f8e0008 */
[----:B------:R-:W-:Y:S02]  /*2190*/  ISETP.LT.OR P1, PT, R20, 0x1, !P3 ;  /* 0x000000011400780c */ /* 0x000fe40005f21670 */
[----:B------:R-:W1:Y:S01]  /*21a0*/  LDC.64 R64, c[0x0][0x5a8] ;  /* 0x00016a00ff407b82 */ /* 0x000e620000000a00 */
[----:B------:R-:W-:Y:S02]  /*21b0*/  IMAD R13, R61, UR5, R0 ;  /* 0x000000053d0d7c24 */ /* 0x000fe4000f8e0200 */
[----:B------:R-:W-:-:S02]  /*21c0*/  IMAD.MOV.U32 R12, RZ, RZ, R14 ;  /* 0x000000ffff0c7224 */ /* 0x000fc400078e000e */
[----:B------:R-:W-:Y:S02]  /*21d0*/  IMAD.IADD R13, R15, 0x1, R13 ;  /* 0x000000010f0d7824 */ /* 0x000fe400078e020d */
[-C--:B0-----:R-:W-:Y:S02]  /*21e0*/  IMAD R10, R11, R62.reuse, RZ ;  /* 0x0000003e0b0a7224 */ /* 0x081fe400078e02ff */
[----:B------:R-:W-:-:S04]  /*21f0*/  IMAD.WIDE.U32 R8, R67, R62, R12 ;  /* 0x0000003e43087225 */ /* 0x000fc800078e000c */
[----:B------:R-:W-:Y:S01]  /*2200*/  IMAD R21, R67, R63, R10 ;  /* 0x0000003f43157224 */ /* 0x000fe200078e020a */
[----:B-1----:R-:W-:-:S04]  /*2210*/  IADD3 R8, P0, R8, R64, RZ ;  /* 0x0000004008087210 */ /* 0x002fc80007f1e0ff */
[----:B------:R-:W-:Y:S01]  /*2220*/  IADD3.X R9, R65, R9, R21, P0, !PT ;  /* 0x0000000941097210 */ /* 0x000fe200007fe415 */
[----:B------:R-:W-:Y:S08]  /*2230*/  @P1 BRA `(.L_x_38) ;  /* 0x0000000000041947 */ /* 0x000ff00003800000 */
[----:B------:R0:W5:Y:S02]  /*2240*/  LDG.E.U8 R58, desc[UR36][R8.64] ;  /* 0x00000024083a7981 */ /* 0x000164000c1e1100 */
.L_x_38:
[----:B------:R-:W-:Y:S05]  /*2250*/  BSYNC B1 ;  /* 0x0000000000017941 */ /* 0x000fea0003800000 */
.L_x_37:
[----:B-----5:R-:W-:Y:S01]  /*2260*/  LOP3.LUT R0, R58, 0xffff, RZ, 0xc0, !PT ;  /* 0x0000ffff3a007812 */ /* 0x020fe200078ec0ff */
[----:B------:R-:W-:Y:S01]  /*2270*/  IMAD.SHL.U32 R10, R62, 0x8, RZ ;  /* 0x000000083e0a7824 */ /* 0x000fe200078e00ff */
[----:B------:R-:W-:Y:S01]  /*2280*/  ISETP.GE.AND P2, PT, R60, 0x2, PT ;  /* 0x000000023c00780c */ /* 0x000fe20003f46270 */
[----:B------:R-:W-:Y:S01]  /*2290*/  BSSY B1, `(.L_x_39) ;  /* 0x000000e000017945 */ /* 0x000fe20003800000 */
[----:B------:R-:W-:Y:S02]  /*22a0*/  PRMT R0, R0, 0x8880, RZ ;  /* 0x0000888000007816 */ /* 0x000fe400000000ff */
[----:B------:R-:W-:Y:S02]  /*22b0*/  ISETP.LT.OR P0, PT, R20, 0x1, !P2 ;  /* 0x000000011400780c */ /* 0x000fe40005701670 */
[----:B------:R-:W-:Y:S01]  /*22c0*/  SHF.L.U64.HI R11, R62, 0x3, R63 ;  /* 0x000000033e0b7819 */ /* 0x000fe2000001023f */
[----:B------:R-:W-:-:S04]  /*22d0*/  IMAD R3, R0, R57, RZ ;  /* 0x0000003900037224 */ /* 0x000fc800078e02ff */
[----:B------:R-:W-:Y:S02]  /*22e0*/  @!P1 IMAD R15, R24, R56, R3 ;  /* 0x00000038180f9224 */ /* 0x000fe400078e0203 */
[----:B------:R-:W-:-:S03]  /*22f0*/  IMAD.WIDE.U32 R10, R67, R62, R10 ;  /* 0x0000003e430a7225 */ /* 0x000fc600078e000a */
[----:B------:R1:W-:Y:S01]  /*2300*/  @!P1 STG.E.U8 desc[UR36][R6.64], R15 ;  /* 0x0000000f06009986 */ /* 0x0003e2000c101124 */
[----:B------:R-:W-:Y:S01]  /*2310*/  IADD3 R10, P4, P5, R14, R64, R10 ;  /* 0x000000400e0a7210 */ /* 0x000fe20007d9e00a */
[----:B------:R-:W-:Y:S01]  /*2320*/  IMAD.IADD R14, R21, 0x1, R11 ;  /* 0x00000001150e7824 */ /* 0x000fe200078e020b */
[----:B------:R-:W-:Y:S11]  /*2330*/  @P0 BRA `(.L_x_40) ;  /* 0x00000000000c0947 */ /* 0x000ff60003800000 */
[----:B------:R-:W2:Y:S02]  /*2340*/  LDG.E.U8 R58, desc[UR36][R8.64+0x1] ;  /* 0x00000124083a7981 */ /* 0x000ea4000c1e1100 */
[----:B--2---:R-:W-:-:S05]  /*2350*/  PRMT R0, R58, 0x8880, RZ ;  /* 0x000088803a007816 */ /* 0x004fca00000000ff */
[----:B------:R-:W-:-:S07]  /*2360*/  IMAD R3, R0, R57, RZ ;  /* 0x0000003900037224 */ /* 0x000fce00078e02ff */
.L_x_40:
[----:B------:R-:W-:Y:S05]  /*2370*/  BSYNC B1 ;  /* 0x0000000000017941 */ /* 0x000fea0003800000 */
.L_x_39:
[----:B------:R-:W-:Y:S01]  /*2380*/  ISETP.LT.OR P3, PT, R20, 0x9, !P3 ;  /* 0x000000091400780c */ /* 0x000fe20005f61670 */
[----:B------:R-:W-:Y:S01]  /*2390*/  @!P0 IMAD R25, R25, R56, R3 ;  /* 0x0000003819198224 */ /* 0x000fe200078e0203 */
[C---:B------:R-:W-:Y:S01]  /*23a0*/  ISETP.GE.AND P1, PT, R60.reuse, 0x9, PT ;  /* 0x000000093c00780c */ /* 0x040fe20003f26270 */
[----:B------:R-:W-:Y:S01]  /*23b0*/  BSSY B1, `(.L_x_41) ;  /* 0x000000b000017945 */ /* 0x000fe20003800000 */
[----:B------:R-:W-:Y:S02]  /*23c0*/  IADD3.X R11, R13, R65, R14, P4, P5 ;  /* 0x000000410d0b7210 */ /* 0x000fe400027ea40e */
[----:B------:R2:W-:Y:S01]  /*23d0*/  @!P0 STG.E.U8 desc[UR36][R6.64+0x1], R25 ;  /* 0x0000011906008986 */ /* 0x0005e2000c101124 */
[----:B------:R-:W-:Y:S02]  /*23e0*/  ISETP.GE.AND P0, PT, R60, 0xa, PT ;  /* 0x0000000a3c00780c */ /* 0x000fe40003f06270 */
[C---:B------:R-:W-:Y:S02]  /*23f0*/  ISETP.LT.OR P2, PT, R20.reuse, 0x9, !P2 ;  /* 0x000000091400780c */ /* 0x040fe40005741670 */
[----:B------:R-:W-:-:S02]  /*2400*/  ISETP.LT.OR P5, PT, R20, 0x1, !P1 ;  /* 0x000000011400780c */ /* 0x000fc40004fa1670 */
[----:B------:R-:W-:Y:S01]  /*2410*/  ISETP.LT.OR P4, PT, R20, 0x1, !P0 ;  /* 0x000000011400780c */ /* 0x000fe20004781670 */
[----:B------:R-:W-:-:S12]  /*2420*/  @P3 BRA `(.L_x_42) ;  /* 0x00000000000c3947 */ /* 0x000fd80003800000 */
[----:B------:R-:W3:Y:S02]  /*2430*/  LDG.E.U8 R58, desc[UR36][R10.64] ;  /* 0x000000240a3a7981 */ /* 0x000ee4000c1e1100 */
[----:B---3--:R-:W-:-:S05]  /*2440*/  PRMT R0, R58, 0x8880, RZ ;  /* 0x000088803a007816 */ /* 0x008fca00000000ff */
[----:B------:R-:W-:-:S07]  /*2450*/  IMAD R3, R0, R57, RZ ;  /* 0x0000003900037224 */ /* 0x000fce00078e02ff */
.L_x_42:
[----:B------:R-:W-:Y:S05]  /*2460*/  BSYNC B1 ;  /* 0x0000000000017941 */ /* 0x000fea0003800000 */
.L_x_41:
[----:B------:R-:W-:Y:S01]  /*2470*/  @!P3 IMAD R13, R26, R56, R3 ;  /* 0x000000381a0db224 */ /* 0x000fe200078e0203 */
[----:B------:R-:W-:Y:S04]  /*2480*/  BSSY B1, `(.L_x_43) ;  /* 0x0000006000017945 */ /* 0x000fe80003800000 */
[----:B------:R3:W-:Y:S01]  /*2490*/  @!P3 STG.E.U8 desc[UR36][R4.64], R13 ;  /* 0x0000000d0400b986 */ /* 0x0007e2000c101124 */
[----:B------:R-:W-:Y:S05]  /*24a0*/  @P2 BRA `(.L_x_44) ;  /* 0x00000000000c2947 */ /* 0x000fea0003800000 */
[----:B------:R-:W4:Y:S02]  /*24b0*/  LDG.E.U8 R58, desc[UR36][R10.64+0x1] ;  /* 0x000001240a3a7981 */ /* 0x000f24000c1e1100 */
[----:B----4-:R-:W-:-:S05]  /*24c0*/  PRMT R0, R58, 0x8880, RZ ;  /* 0x000088803a007816 */ /* 0x010fca00000000ff */
[----:B------:R-:W-:-:S07]  /*24d0*/  IMAD R3, R0, R57, RZ ;  /* 0x0000003900037224 */ /* 0x000fce00078e02ff */
.L_x_44:
[----:B------:R-:W-:Y:S05]  /*24e0*/  BSYNC B1 ;  /* 0x0000000000017941 */ /* 0x000fea0003800000 */
.L_x_43:
[----:B------:R-:W-:Y:S01]  /*24f0*/  @!P2 IMAD R27, R27, R56, R3 ;  /* 0x000000381b1ba224 */ /* 0x000fe200078e0203 */
[----:B------:R-:W-:Y:S04]  /*2500*/  BSSY B1, `(.L_x_45) ;  /* 0x0000006000017945 */ /* 0x000fe80003800000 */
[----:B------:R4:W-:Y:S01]  /*2510*/  @!P2 STG.E.U8 desc[UR36][R4.64+0x1], R27 ;  /* 0x0000011b0400a986 */ /* 0x0009e2000c101124 */
[----:B------:R-:W-:Y:S05]  /*2520*/  @P5 BRA `(.L_x_46) ;  /* 0x00000000000c5947 */ /* 0x000fea0003800000 */
[----:B------:R-:W5:Y:S02]  /*2530*/  LDG.E.U8 R58, desc[UR36][R8.64+0x8] ;  /* 0x00000824083a7981 */ /* 0x000f64000c1e1100 */
[----:B-----5:R-:W-:-:S05]  /*2540*/  PRMT R0, R58, 0x8880, RZ ;  /* 0x000088803a007816 */ /* 0x020fca00000000ff */
[----:B------:R-:W-:-:S07]  /*2550*/  IMAD R3, R0, R57, RZ ;  /* 0x0000003900037224 */ /* 0x000fce00078e02ff */
.L_x_46:
[----:B------:R-:W-:Y:S05]  /*2560*/  BSYNC B1 ;  /* 0x0000000000017941 */ /* 0x000fea0003800000 */
.L_x_45:
[----:B---3--:R-:W-:Y:S01]  /*2570*/  @!P5 IMAD R13, R28, R56, R3 ;  /* 0x000000381c0dd224 */ /* 0x008fe200078e0203 */
[----:B------:R-:W-:Y:S04]  /*2580*/  BSSY B1, `(.L_x_47) ;  /* 0x0000006000017945 */ /* 0x000fe80003800000 */
[----:B------:R3:W-:Y:S01]  /*2590*/  @!P5 STG.E.U8 desc[UR36][R6.64+0x8], R13 ;  /* 0x0000080d0600d986 */ /* 0x0007e2000c101124 */
[----:B------:R-:W-:Y:S05]  /*25a0*/  @P4 BRA `(.L_x_48) ;  /* 0x00000000000c4947 */ /* 0x000fea0003800000 */
[----:B------:R-:W5:Y:S02]  /*25b0*/  LDG.E.U8 R58, desc[UR36][R8.64+0x9] ;  /* 0x00000924083a7981 */ /* 0x000f64000c1e1100 */
[----:B-----5:R-:W-:-:S05]  /*25c0*/  PRMT R0, R58, 0x8880, RZ ;  /* 0x000088803a007816 */ /* 0x020fca00000000ff */
[----:B------:R-:W-:-:S07]  /*25d0*/  IMAD R3, R0, R57, RZ ;  /* 0x0000003900037224 */ /* 0x000fce00078e02ff */
.L_x_48:
[----:B------:R-:W-:Y:S05]  /*25e0*/  BSYNC B1 ;  /* 0x0000000000017941 */ /* 0x000fea0003800000 */
.L_x_47:
[----:B------:R-:W-:Y:S01]  /*25f0*/  ISETP.LT.OR P1, PT, R20, 0x9, !P1 ;  /* 0x000000091400780c */ /* 0x000fe20004f21670 */
[----:B------:R-:W-:Y:S01]  /*2600*/  @!P4 IMAD R29, R29, R56, R3 ;  /* 0x000000381d1dc224 */ /* 0x000fe200078e0203 */
[C---:B------:R-:W-:Y:S01]  /*2610*/  ISETP.GE.AND P3, PT, R60.reuse, 0x11, PT ;  /* 0x000000113c00780c */ /* 0x040fe20003f66270 */
[----:B------:R-:W-:Y:S01]  /*2620*/  BSSY B1, `(.L_x_49) ;  /* 0x000000a000017945 */ /* 0x000fe20003800000 */
[----:B------:R-:W-:Y:S02]  /*2630*/  ISETP.GE.AND P2, PT, R60, 0x12, PT ;  /* 0x000000123c00780c */ /* 0x000fe40003f46270 */
[----:B------:R0:W-:Y:S01]  /*2640*/  @!P4 STG.E.U8 desc[UR36][R6.64+0x9], R29 ;  /* 0x0000091d0600c986 */ /* 0x0001e2000c101124 */
[C---:B------:R-:W-:Y:S02]  /*2650*/  ISETP.LT.OR P0, PT, R20.reuse, 0x9, !P0 ;  /* 0x000000091400780c */ /* 0x040fe40004701670 */
[C---:B------:R-:W-:Y:S02]  /*2660*/  ISETP.LT.OR P5, PT, R20.reuse, 0x1, !P3 ;  /* 0x000000011400780c */ /* 0x040fe40005fa1670 */
[----:B------:R-:W-:-:S02]  /*2670*/  ISETP.LT.OR P4, PT, R20, 0x1, !P2 ;  /* 0x000000011400780c */ /* 0x000fc40005781670 */
[----:B------:R-:W-:Y:S11]  /*2680*/  @P1 BRA `(.L_x_50) ;  /* 0x00000000000c1947 */ /* 0x000ff60003800000 */
[----:B------:R-:W5:Y:S02]  /*2690*/  LDG.E.U8 R58, desc[UR36][R10.64+0x8] ;  /* 0x000008240a3a7981 */ /* 0x000f64000c1e1100 */
[----:B-----5:R-:W-:-:S05]  /*26a0*/  PRMT R0, R58, 0x8880, RZ ;  /* 0x000088803a007816 */ /* 0x020fca00000000ff */
[----:B------:R-:W-:-:S07]  /*26b0*/  IMAD R3, R0, R57, RZ ;  /* 0x0000003900037224 */ /* 0x000fce00078e02ff */
.L_x_50:
[----:B------:R-:W-:Y:S05]  /*26c0*/  BSYNC B1 ;  /* 0x0000000000017941 */ /* 0x000fea0003800000 */
.L_x_49:
[----:B---3--:R-:W-:Y:S01]  /*26d0*/  @!P1 IMAD R13, R30, R56, R3 ;  /* 0x000000381e0d9224 */ /* 0x008fe200078e0203 */
[----:B------:R-:W-:Y:S04]  /*26e0*/  BSSY B1, `(.L_x_51) ;  /* 0x0000006000017945 */ /* 0x000fe80003800000 */
[----:B------:R3:W-:Y:S01]  /*26f0*/  @!P1 STG.E.U8 desc[UR36][R4.64+0x8], R13 ;  /* 0x0000080d04009986 */ /* 0x0007e2000c101124 */
[----:B------:R-:W-:Y:S05]  /*2700*/  @P0 BRA `(.L_x_52) ;  /* 0x00000000000c0947 */ /* 0x000fea0003800000 */
[----:B------:R-:W5:Y:S02]  /*2710*/  LDG.E.U8 R58, desc[UR36][R10.64+0x9] ;  /* 0x000009240a3a7981 */ /* 0x000f64000c1e1100 */
[----:B-----5:R-:W-:-:S05]  /*2720*/  PRMT R0, R58, 0x8880, RZ ;  /* 0x000088803a007816 */ /* 0x020fca00000000ff */
[----:B------:R-:W-:-:S07]  /*2730*/  IMAD R3, R0, R57, RZ ;  /* 0x0000003900037224 */ /* 0x000fce00078e02ff */
.L_x_52:
[----:B------:R-:W-:Y:S05]  /*2740*/  BSYNC B1 ;  /* 0x0000000000017941 */ /* 0x000fea0003800000 */
.L_x_51:
[----:B------:R-:W-:Y:S01]  /*2750*/  @!P0 IMAD R31, R31, R56, R3 ;  /* 0x000000381f1f8224 */ /* 0x000fe200078e0203 */
[----:B------:R-:W-:Y:S04]  /*2760*/  BSSY B1, `(.L_x_53) ;  /* 0x0000006000017945 */ /* 0x000fe80003800000 */
[----:B------:R0:W-:Y:S01]  /*2770*/  @!P0 STG.E.U8 desc[UR36][R4.64+0x9], R31 ;  /* 0x0000091f04008986 */ /* 0x0001e2000c101124 */
[----:B------:R-:W-:Y:S05]  /*2780*/  @P5 BRA `(.L_x_54) ;  /* 0x00000000000c5947 */ /* 0x000fea0003800000 */
[----:B------:R-:W5:Y:S02]  /*2790*/  LDG.E.U8 R58, desc[UR36][R8.64+0x10] ;  /* 0x00001024083a7981 */ /* 0x000f64000c1e1100 */
[----:B-----5:R-:W-:-:S05]  /*27a0*/  PRMT R0, R58, 0x8880, RZ ;  /* 0x000088803a007816 */ /* 0x020fca00000000ff */
[----:B------:R-:W-:-:S07]  /*27b0*/  IMAD R3, R0, R57, RZ ;  /* 0x0000003900037224 */ /* 0x000fce00078e02ff */
.L_x_54:
[----:B------:R-:W-:Y:S05]  /*27c0*/  BSYNC B1 ;  /* 0x0000000000017941 */ /* 0x000fea0003800000 */
.L_x_53:
[----:B---3--:R-:W-:Y:S01]  /*27d0*/  @!P5 IMAD R13, R32, R56, R3 ;  /* 0x00000038200dd224 */ /* 0x008fe200078e0203 */
[----:B------:R-:W-:Y:S04]  /*27e0*/  BSSY B1, `(.L_x_55) ;  /* 0x0000006000017945 */ /* 0x000fe80003800000 */
[----:B------:R3:W-:Y:S01]  /*27f0*/  @!P5 STG.E.U8 desc[UR36][R6.64+0x10], R13 ;  /* 0x0000100d0600d986 */ /* 0x0007e2000c101124 */
[----:B------:R-:W-:Y:S05]  /*2800*/  @P4 BRA `(.L_x_56) ;  /* 0x00000000000c4947 */ /* 0x000fea0003800000 */
[----:B------:R-:W5:Y:S02]  /*2810*/  LDG.E.U8 R58, desc[UR36][R8.64+0x11] ;  /* 0x00001124083a7981 */ /* 0x000f64000c1e1100 */
[----:B-----5:R-:W-:-:S05]  /*2820*/  PRMT R0, R58, 0x8880, RZ ;  /* 0x000088803a007816 */ /* 0x020fca00000000ff */
[----:B------:R-:W-:-:S07]  /*2830*/  IMAD R3, R0, R57, RZ ;  /* 0x0000003900037224 */ /* 0x000fce00078e02ff */
.L_x_56:
[----:B------:R-:W-:Y:S05]  /*2840*/  BSYNC B1 ;  /* 0x0000000000017941 */ /* 0x000fea0003800000 */
.L_x_55:
        /* <DEDUP_REMOVED lines=13> */
.L_x_58:
[----:B------:R-:W-:Y:S05]  /*2920*/  BSYNC B1 ;  /* 0x0000000000017941 */ /* 0x000fea0003800000 */
.L_x_57:
[----:B---3--:R-:W-:Y:S01]  /*2930*/  @!P3 IMAD R13, R34, R56, R3 ;  /* 0x00000038220db224 */ /* 0x008fe200078e0203 */
[----:B------:R-:W-:Y:S04]  /*2940*/  BSSY B1, `(.L_x_59) ;  /* 0x0000006000017945 */ /* 0x000fe80003800000 */
[----:B------:R3:W-:Y:S01]  /*2950*/  @!P3 STG.E.U8 desc[UR36][R4.64+0x10], R13 ;  /* 0x0000100d0400b986 */ /* 0x0007e2000c101124 */
[----:B------:R-:W-:Y:S05]  /*2960*/  @P2 BRA `(.L_x_60) ;  /* 0x00000000000c2947 */ /* 0x000fea0003800000 */
[----:B------:R-:W5:Y:S02]  /*2970*/  LDG.E.U8 R58, desc[UR36][R10.64+0x11] ;  /* 0x000011240a3a7981 */ /* 0x000f64000c1e1100 */
[----:B-----5:R-:W-:-:S05]  /*2980*/  PRMT R0, R58, 0x8880, RZ ;  /* 0x000088803a007816 */ /* 0x020fca00000000ff */
[----:B------:R-:W-:-:S07]  /*2990*/  IMAD R3, R0, R57, RZ ;  /* 0x0000003900037224 */ /* 0x000fce00078e02ff */
.L_x_60:
[----:B------:R-:W-:Y:S05]  /*29a0*/  BSYNC B1 ;  /* 0x0000000000017941 */ /* 0x000fea0003800000 */
.L_x_59:
[----:B------:R-:W-:Y:S01]  /*29b0*/  @!P2 IMAD R35, R35, R56, R3 ;  /* 0x000000382323a224 */ /* 0x000fe200078e0203 */
[----:B------:R-:W-:Y:S04]  /*29c0*/  BSSY B1, `(.L_x_61) ;  /* 0x0000006000017945 */ /* 0x000fe80003800000 */
[----:B------:R0:W-:Y:S01]  /*29d0*/  @!P2 STG.E.U8 desc[UR36][R4.64+0x11], R35 ;  /* 0x000011230400a986 */ /* 0x0001e2000c101124 */
[----:B------:R-:W-:Y:S05]  /*29e0*/  @P5 BRA `(.L_x_62) ;  /* 0x00000000000c5947 */ /* 0x000fea0003800000 */
[----:B------:R-:W5:Y:S02]  /*29f0*/  LDG.E.U8 R58, desc[UR36][R8.64+0x18] ;  /* 0x00001824083a7981 */ /* 0x000f64000c1e1100 */
[----:B-----5:R-:W-:-:S05]  /*2a00*/  PRMT R0, R58, 0x8880, RZ ;  /* 0x000088803a007816 */ /* 0x020fca00000000ff */
[----:B------:R-:W-:-:S07]  /*2a10*/  IMAD R3, R0, R57, RZ ;  /* 0x0000003900037224 */ /* 0x000fce00078e02ff */
.L_x_62:
[----:B------:R-:W-:Y:S05]  /*2a20*/  BSYNC B1 ;  /* 0x0000000000017941 */ /* 0x000fea0003800000 */
.L_x_61:
[----:B---3--:R-:W-:Y:S01]  /*2a30*/  @!P5 IMAD R13, R36, R56, R3 ;  /* 0x00000038240dd224 */ /* 0x008fe200078e0203 */
[----:B------:R-:W-:Y:S04]  /*2a40*/  BSSY B1, `(.L_x_63) ;  /* 0x0000006000017945 */ /* 0x000fe80003800000 */
[----:B------:R3:W-:Y:S01]  /*2a50*/  @!P5 STG.E.U8 desc[UR36][R6.64+0x18], R13 ;  /* 0x0000180d0600d986 */ /* 0x0007e2000c101124 */
[----:B------:R-:W-:Y:S05]  /*2a60*/  @P4 BRA `(.L_x_64) ;  /* 0x00000000000c4947 */ /* 0x000fea0003800000 */
[----:B------:R-:W5:Y:S02]  /*2a70*/  LDG.E.U8 R58, desc[UR36][R8.64+0x19] ;  /* 0x00001924083a7981 */ /* 0x000f64000c1e1100 */
[----:B-----5:R-:W-:-:S05]  /*2a80*/  PRMT R0, R58, 0x8880, RZ ;  /* 0x000088803a007816 */ /* 0x020fca00000000ff */
[----:B------:R-:W-:-:S07]  /*2a90*/  IMAD R3, R0, R57, RZ ;  /* 0x0000003900037224 */ /* 0x000fce00078e02ff */
.L_x_64:
[----:B------:R-:W-:Y:S05]  /*2aa0*/  BSYNC B1 ;  /* 0x0000000000017941 */ /* 0x000fea0003800000 */
.L_x_63:
        /* <DEDUP_REMOVED lines=13> */
.L_x_66:
[----:B------:R-:W-:Y:S05]  /*2b80*/  BSYNC B1 ;  /* 0x0000000000017941 */ /* 0x000fea0003800000 */
.L_x_65:
[----:B---3--:R-:W-:Y:S01]  /*2b90*/  @!P1 IMAD R13, R38, R56, R3 ;  /* 0x00000038260d9224 */ /* 0x008fe200078e0203 */
[----:B------:R-:W-:Y:S04]  /*2ba0*/  BSSY B1, `(.L_x_67) ;  /* 0x0000006000017945 */ /* 0x000fe80003800000 */
[----:B------:R3:W-:Y:S01]  /*2bb0*/  @!P1 STG.E.U8 desc[UR36][R4.64+0x18], R13 ;  /* 0x0000180d04009986 */ /* 0x0007e2000c101124 */
[----:B------:R-:W-:Y:S05]  /*2bc0*/  @P4 BRA `(.L_x_68) ;  /* 0x00000000000c4947 */ /* 0x000fea0003800000 */
[----:B------:R-:W5:Y:S02]  /*2bd0*/  LDG.E.U8 R58, desc[UR36][R10.64+0x19] ;  /* 0x000019240a3a7981 */ /* 0x000f64000c1e1100 */
[----:B-----5:R-:W-:-:S05]  /*2be0*/  PRMT R0, R58, 0x8880, RZ ;  /* 0x000088803a007816 */ /* 0x020fca00000000ff */
[----:B------:R-:W-:-:S07]  /*2bf0*/  IMAD R3, R0, R57, RZ ;  /* 0x0000003900037224 */ /* 0x000fce00078e02ff */
.L_x_68:
[----:B------:R-:W-:Y:S05]  /*2c00*/  BSYNC B1 ;  /* 0x0000000000017941 */ /* 0x000fea0003800000 */
.L_x_67:
[----:B------:R-:W-:Y:S01]  /*2c10*/  @!P4 IMAD R39, R39, R56, R3 ;  /* 0x000000382727c224 */ /* 0x000fe200078e0203 */
[----:B------:R-:W-:Y:S04]  /*2c20*/  BSSY B1, `(.L_x_69) ;  /* 0x0000006000017945 */ /* 0x000fe80003800000 */
[----:B------:R0:W-:Y:S01]  /*2c30*/  @!P4 STG.E.U8 desc[UR36][R4.64+0x19], R39 ;  /* 0x000019270400c986 */ /* 0x0001e2000c101124 */
[----:B------:R-:W-:Y:S05]  /*2c40*/  @P5 BRA `(.L_x_70) ;  /* 0x00000000000c5947 */ /* 0x000fea0003800000 */
[----:B------:R-:W5:Y:S02]  /*2c50*/  LDG.E.U8 R58, desc[UR36][R8.64+0x20] ;  /* 0x00002024083a7981 */ /* 0x000f64000c1e1100 */
[----:B-----5:R-:W-:-:S05]  /*2c60*/  PRMT R0, R58, 0x8880, RZ ;  /* 0x000088803a007816 */ /* 0x020fca00000000ff */
[----:B------:R-:W-:-:S07]  /*2c70*/  IMAD R3, R0, R57, RZ ;  /* 0x0000003900037224 */ /* 0x000fce00078e02ff */
.L_x_70:
[----:B------:R-:W-:Y:S05]  /*2c80*/  BSYNC B1 ;  /* 0x0000000000017941 */ /* 0x000fea0003800000 */
.L_x_69:
[----:B---3--:R-:W-:Y:S01]  /*2c90*/  @!P5 IMAD R13, R40, R56, R3 ;  /* 0x00000038280dd224 */ /* 0x008fe200078e0203 */
[----:B------:R-:W-:Y:S04]  /*2ca0*/  BSSY B1, `(.L_x_71) ;  /* 0x0000006000017945 */ /* 0x000fe80003800000 */
[----:B------:R3:W-:Y:S01]  /*2cb0*/  @!P5 STG.E.U8 desc[UR36][R6.64+0x20], R13 ;  /* 0x0000200d0600d986 */ /* 0x0007e2000c101124 */
[----:B------:R-:W-:Y:S05]  /*2cc0*/  @P0 BRA `(.L_x_72) ;  /* 0x00000000000c0947 */ /* 0x000fea0003800000 */
[----:B------:R-:W5:Y:S02]  /*2cd0*/  LDG.E.U8 R58, desc[UR36][R8.64+0x21] ;  /* 0x00002124083a7981 */ /* 0x000f64000c1e1100 */
[----:B-----5:R-:W-:-:S05]  /*2ce0*/  PRMT R0, R58, 0x8880, RZ ;  /* 0x000088803a007816 */ /* 0x020fca00000000ff */
[----:B------:R-:W-:-:S07]  /*2cf0*/  IMAD R3, R0, R57, RZ ;  /* 0x0000003900037224 */ /* 0x000fce00078e02ff */
.L_x_72:
[----:B------:R-:W-:Y:S05]  /*2d00*/  BSYNC B1 ;  /* 0x0000000000017941 */ /* 0x000fea0003800000 */
.L_x_71:
        /* <DEDUP_REMOVED lines=13> */
.L_x_74:
[----:B------:R-:W-:Y:S05]  /*2de0*/  BSYNC B1 ;  /* 0x0000000000017941 */ /* 0x000fea0003800000 */
.L_x_73:
[----:B---3--:R-:W-:Y:S01]  /*2df0*/  @!P3 IMAD R13, R42, R56, R3 ;  /* 0x000000382a0db224 */ /* 0x008fe200078e0203 */
[----:B------:R-:W-:Y:S04]  /*2e00*/  BSSY B1, `(.L_x_75) ;  /* 0x0000006000017945 */ /* 0x000fe80003800000 */
[----:B------:R3:W-:Y:S01]  /*2e10*/  @!P3 STG.E.U8 desc[UR36][R4.64+0x20], R13 ;  /* 0x0000200d0400b986 */ /* 0x0007e2000c101124 */
[----:B------:R-:W-:Y:S05]  /*2e20*/  @P2 BRA `(.L_x_76) ;  /* 0x00000000000c2947 */ /* 0x000fea0003800000 */
[----:B------:R-:W5:Y:S02]  /*2e30*/  LDG.E.U8 R58, desc[UR36][R10.64+0x21] ;  /* 0x000021240a3a7981 */ /* 0x000f64000c1e1100 */
[----:B-----5:R-:W-:-:S05]  /*2e40*/  PRMT R0, R58, 0x8880, RZ ;  /* 0x000088803a007816 */ /* 0x020fca00000000ff */
[----:B------:R-:W-:-:S07]  /*2e50*/  IMAD R3, R0, R57, RZ ;  /* 0x0000003900037224 */ /* 0x000fce00078e02ff */
.L_x_76:
[----:B------:R-:W-:Y:S05]  /*2e60*/  BSYNC B1 ;  /* 0x0000000000017941 */ /* 0x000fea0003800000 */
.L_x_75:
[----:B------:R-:W-:Y:S01]  /*2e70*/  @!P2 IMAD R43, R43, R56, R3 ;  /* 0x000000382b2ba224 */ /* 0x000fe200078e0203 */
[----:B------:R-:W-:Y:S04]  /*2e80*/  BSSY B1, `(.L_x_77) ;  /* 0x0000006000017945 */ /* 0x000fe80003800000 */
[----:B------:R0:W-:Y:S01]  /*2e90*/  @!P2 STG.E.U8 desc[UR36][R4.64+0x21], R43 ;  /* 0x0000212b0400a986 */ /* 0x0001e2000c101124 */
[----:B------:R-:W-:Y:S05]  /*2ea0*/  @P0 BRA `(.L_x_78) ;  /* 0x00000000000c0947 */ /* 0x000fea0003800000 */
[----:B------:R-:W5:Y:S02]  /*2eb0*/  LDG.E.U8 R58, desc[UR36][R8.64+0x28] ;  /* 0x00002824083a7981 */ /* 0x000f64000c1e1100 */
[----:B-----5:R-:W-:-:S05]  /*2ec0*/  PRMT R0, R58, 0x8880, RZ ;  /* 0x000088803a007816 */ /* 0x020fca00000000ff */
[----:B------:R-:W-:-:S07]  /*2ed0*/  IMAD R3, R0, R57, RZ ;  /* 0x0000003900037224 */ /* 0x000fce00078e02ff */
.L_x_78:
[----:B------:R-:W-:Y:S05]  /*2ee0*/  BSYNC B1 ;  /* 0x0000000000017941 */ /* 0x000fea0003800000 */
.L_x_77:
[----:B---3--:R-:W-:Y:S01]  /*2ef0*/  @!P0 IMAD R13, R44, R56, R3 ;  /* 0x000000382c0d8224 */ /* 0x008fe200078e0203 */
[----:B------:R-:W-:Y:S04]  /*2f00*/  BSSY B1, `(.L_x_79) ;  /* 0x0000006000017945 */ /* 0x000fe80003800000 */
[----:B------:R3:W-:Y:S01]  /*2f10*/  @!P0 STG.E.U8 desc[UR36][R6.64+0x28], R13 ;  /* 0x0000280d06008986 */ /* 0x0007e2000c101124 */
[----:B------:R-:W-:Y:S05]  /*2f20*/  @P5 BRA `(.L_x_80) ;  /* 0x00000000000c5947 */ /* 0x000fea0003800000 */
[----:B------:R-:W5:Y:S02]  /*2f30*/  LDG.E.U8 R58, desc[UR36][R8.64+0x29] ;  /* 0x00002924083a7981 */ /* 0x000f64000c1e1100 */
[----:B-----5:R-:W-:-:S05]  /*2f40*/  PRMT R0, R58, 0x8880, RZ ;  /* 0x000088803a007816 */ /* 0x020fca00000000ff */
[----:B------:R-:W-:-:S07]  /*2f50*/  IMAD R3, R0, R57, RZ ;  /* 0x0000003900037224 */ /* 0x000fce00078e02ff */
.L_x_80:
[----:B------:R-:W-:Y:S05]  /*2f60*/  BSYNC B1 ;  /* 0x0000000000017941 */ /* 0x000fea0003800000 */
.L_x_79:
        /* <DEDUP_REMOVED lines=13> */
.L_x_82:
[----:B------:R-:W-:Y:S05]  /*3040*/  BSYNC B1 ;  /* 0x0000000000017941 */ /* 0x000fea0003800000 */
.L_x_81:
[----:B---3--:R-:W-:Y:S01]  /*3050*/  @!P4 IMAD R13, R46, R56, R3 ;  /* 0x000000382e0dc224 */ /* 0x008fe200078e0203 */
[----:B------:R-:W-:Y:S04]  /*3060*/  BSSY B1, `(.L_x_83) ;  /* 0x0000006000017945 */ /* 0x000fe80003800000 */
[----:B------:R3:W-:Y:S01]  /*3070*/  @!P4 STG.E.U8 desc[UR36][R4.64+0x28], R13 ;  /* 0x0000280d0400c986 */ /* 0x0007e2000c101124 */
[----:B------:R-:W-:Y:S05]  /*3080*/  @P1 BRA `(.L_x_84) ;  /* 0x00000000000c1947 */ /* 0x000fea0003800000 */
[----:B------:R-:W5:Y:S02]  /*3090*/  LDG.E.U8 R58, desc[UR36][R10.64+0x29] ;  /* 0x000029240a3a7981 */ /* 0x000f64000c1e1100 */
[----:B-----5:R-:W-:-:S05]  /*30a0*/  PRMT R0, R58, 0x8880, RZ ;  /* 0x000088803a007816 */ /* 0x020fca00000000ff */
[----:B------:R-:W-:-:S07]  /*30b0*/  IMAD R3, R0, R57, RZ ;  /* 0x0000003900037224 */ /* 0x000fce00078e02ff */
.L_x_84:
[----:B------:R-:W-:Y:S05]  /*30c0*/  BSYNC B1 ;  /* 0x0000000000017941 */ /* 0x000fea0003800000 */
.L_x_83:
[----:B------:R-:W-:Y:S01]  /*30d0*/  @!P1 IMAD R47, R47, R56, R3 ;  /* 0x000000382f2f9224 */ /* 0x000fe200078e0203 */
[----:B------:R-:W-:Y:S04]  /*30e0*/  BSSY B1, `(.L_x_85) ;  /* 0x0000006000017945 */ /* 0x000fe80003800000 */
[----:B------:R0:W-:Y:S01]  /*30f0*/  @!P1 STG.E.U8 desc[UR36][R4.64+0x29], R47 ;  /* 0x0000292f04009986 */ /* 0x0001e2000c101124 */
[----:B------:R-:W-:Y:S05]  /*3100*/  @P3 BRA `(.L_x_86) ;  /* 0x00000000000c3947 */ /* 0x000fea0003800000 */
[----:B------:R-:W5:Y:S02]  /*3110*/  LDG.E.U8 R58, desc[UR36][R8.64+0x30] ;  /* 0x00003024083a7981 */ /* 0x000f64000c1e1100 */
[----:B-----5:R-:W-:-:S05]  /*3120*/  PRMT R0, R58, 0x8880, RZ ;  /* 0x000088803a007816 */ /* 0x020fca00000000ff */
[----:B------:R-:W-:-:S07]  /*3130*/  IMAD R3, R0, R57, RZ ;  /* 0x0000003900037224 */ /* 0x000fce00078e02ff */
.L_x_86:
[----:B------:R-:W-:Y:S05]  /*3140*/  BSYNC B1 ;  /* 0x0000000000017941 */ /* 0x000fea0003800000 */
.L_x_85:
[----:B---3--:R-:W-:Y:S01]  /*3150*/  @!P3 IMAD R13, R48, R56, R3 ;  /* 0x00000038300db224 */ /* 0x008fe200078e0203 */
[----:B------:R-:W-:Y:S04]  /*3160*/  BSSY B1, `(.L_x_87) ;  /* 0x0000006000017945 */ /* 0x000fe80003800000 */
[----:B------:R3:W-:Y:S01]  /*3170*/  @!P3 STG.E.U8 desc[UR36][R6.64+0x30], R13 ;  /* 0x0000300d0600b986 */ /* 0x0007e2000c101124 */
[----:B------:R-:W-:Y:S05]  /*3180*/  @P5 BRA `(.L_x_88) ;  /* 0x00000000000c5947 */ /* 0x000fea0003800000 */
[----:B------:R-:W5:Y:S02]  /*3190*/  LDG.E.U8 R58, desc[UR36][R8.64+0x31] ;  /* 0x00003124083a7981 */ /* 0x000f64000c1e1100 */
[----:B-----5:R-:W-:-:S05]  /*31a0*/  PRMT R0, R58, 0x8880, RZ ;  /* 0x000088803a007816 */ /* 0x020fca00000000ff */
[----:B------:R-:W-:-:S07]  /*31b0*/  IMAD R3, R0, R57, RZ ;  /* 0x0000003900037224 */ /* 0x000fce00078e02ff */
.L_x_88:
[----:B------:R-:W-:Y:S05]  /*31c0*/  BSYNC B1 ;  /* 0x0000000000017941 */ /* 0x000fea0003800000 */
.L_x_87:
        /* <DEDUP_REMOVED lines=9> */
[----:B------:R-:W-:Y:S01]  /*3260*/  ISETP.LT.OR P3, PT, R20, 0x9, !P3 ;  /* 0x000000091400780c */ /* 0x000fe20005f61670 */
[----:B------:R-:W-:-:S12]  /*3270*/  @P2 BRA `(.L_x_90) ;  /* 0x00000000000c2947 */ /* 0x000fd80003800000 */
[----:B------:R-:W5:Y:S02]  /*3280*/  LDG.E.U8 R58, desc[UR36][R10.64+0x30] ;  /* 0x000030240a3a7981 */ /* 0x000f64000c1e1100 */
[----:B-----5:R-:W-:-:S05]  /*3290*/  PRMT R0, R58, 0x8880, RZ ;  /* 0x000088803a007816 */ /* 0x020fca00000000ff */
[----:B------:R-:W-:-:S07]  /*32a0*/  IMAD R3, R0, R57, RZ ;  /* 0x0000003900037224 */ /* 0x000fce00078e02ff */
.L_x_90:
[----:B------:R-:W-:Y:S05]  /*32b0*/  BSYNC B1 ;  /* 0x0000000000017941 */ /* 0x000fea0003800000 */
.L_x_89:
[----:B---3--:R-:W-:Y:S01]  /*32c0*/  @!P2 IMAD R13, R50, R56, R3 ;  /* 0x00000038320da224 */ /* 0x008fe200078e0203 */
[----:B------:R-:W-:Y:S04]  /*32d0*/  BSSY B1, `(.L_x_91) ;  /* 0x0000006000017945 */ /* 0x000fe80003800000 */
[----:B------:R3:W-:Y:S01]  /*32e0*/  @!P2 STG.E.U8 desc[UR36][R4.64+0x30], R13 ;  /* 0x0000300d0400a986 */ /* 0x0007e2000c101124 */
[----:B------:R-:W-:Y:S05]  /*32f0*/  @P0 BRA `(.L_x_92) ;  /* 0x00000000000c0947 */ /* 0x000fea0003800000 */
[----:B------:R-:W5:Y:S02]  /*3300*/  LDG.E.U8 R58, desc[UR36][R10.64+0x31] ;  /* 0x000031240a3a7981 */ /* 0x000f64000c1e1100 */
[----:B-----5:R-:W-:-:S05]  /*3310*/  PRMT R0, R58, 0x8880, RZ ;  /* 0x000088803a007816 */ /* 0x020fca00000000ff */
[----:B------:R-:W-:-:S07]  /*3320*/  IMAD R3, R0, R57, RZ ;  /* 0x0000003900037224 */ /* 0x000fce00078e02ff */
.L_x_92:
[----:B------:R-:W-:Y:S05]  /*3330*/  BSYNC B1 ;  /* 0x0000000000017941 */ /* 0x000fea0003800000 */
.L_x_91:
[----:B------:R-:W-:Y:S01]  /*3340*/  @!P0 IMAD R51, R51, R56, R3 ;  /* 0x0000003833338224 */ /* 0x000fe200078e0203 */
[----:B------:R-:W-:Y:S04]  /*3350*/  BSSY B1, `(.L_x_93) ;  /* 0x0000006000017945 */ /* 0x000fe80003800000 */
[----:B------:R0:W-:Y:S01]  /*3360*/  @!P0 STG.E.U8 desc[UR36][R4.64+0x31], R51 ;  /* 0x0000313304008986 */ /* 0x0001e2000c101124 */
[----:B------:R-:W-:Y:S05]  /*3370*/  @P5 BRA `(.L_x_94) ;  /* 0x00000000000c5947 */ /* 0x000fea0003800000 */
[----:B------:R-:W5:Y:S02]  /*3380*/  LDG.E.U8 R58, desc[UR36][R8.64+0x38] ;  /* 0x00003824083a7981 */ /* 0x000f64000c1e1100 */
[----:B-----5:R-:W-:-:S05]  /*3390*/  PRMT R0, R58, 0x8880, RZ ;  /* 0x000088803a007816 */ /* 0x020fca00000000ff */
[----:B------:R-:W-:-:S07]  /*33a0*/  IMAD R3, R0, R57, RZ ;  /* 0x0000003900037224 */ /* 0x000fce00078e02ff */
.L_x_94:
[----:B------:R-:W-:Y:S05]  /*33b0*/  BSYNC B1 ;  /* 0x0000000000017941 */ /* 0x000fea0003800000 */
.L_x_93:
[----:B---3--:R-:W-:Y:S01]  /*33c0*/  @!P5 IMAD R13, R52, R56, R3 ;  /* 0x00000038340dd224 */ /* 0x008fe200078e0203 */
[----:B------:R-:W-:Y:S04]  /*33d0*/  BSSY B1, `(.L_x_95) ;  /* 0x0000006000017945 */ /* 0x000fe80003800000 */
[----:B------:R3:W-:Y:S01]  /*33e0*/  @!P5 STG.E.U8 desc[UR36][R6.64+0x38], R13 ;  /* 0x0000380d0600d986 */ /* 0x0007e2000c101124 */
[----:B------:R-:W-:Y:S05]  /*33f0*/  @P4 BRA `(.L_x_96) ;  /* 0x00000000000c4947 */ /* 0x000fea0003800000 */
[----:B------:R-:W5:Y:S02]  /*3400*/  LDG.E.U8 R58, desc[UR36][R8.64+0x39] ;  /* 0x00003924083a7981 */ /* 0x000f64000c1e1100 */
[----:B-----5:R-:W-:-:S05]  /*3410*/  PRMT R0, R58, 0x8880, RZ ;  /* 0x000088803a007816 */ /* 0x020fca00000000ff */
[----:B------:R-:W-:-:S07]  /*3420*/  IMAD R3, R0, R57, RZ ;  /* 0x0000003900037224 */ /* 0x000fce00078e02ff */
.L_x_96:
[----:B------:R-:W-:Y:S05]  /*3430*/  BSYNC B1 ;  /* 0x0000000000017941 */ /* 0x000fea0003800000 */
.L_x_95:
[----:B------:R-:W-:Y:S01]  /*3440*/  @!P4 IMAD R53, R53, R56, R3 ;  /* 0x000000383535c224 */ /* 0x000fe200078e0203 */
[----:B------:R-:W-:Y:S04]  /*3450*/  BSSY B1, `(.L_x_97) ;  /* 0x0000006000017945 */ /* 0x000fe80003800000 */
[----:B------:R0:W-:Y:S01]  /*3460*/  @!P4 STG.E.U8 desc[UR36][R6.64+0x39], R53 ;  /* 0x000039350600c986 */ /* 0x0001e2000c101124 */
[----:B------:R-:W-:Y:S05]  /*3470*/  @P3 BRA `(.L_x_98) ;  /* 0x00000000000c3947 */ /* 0x000fea0003800000 */
[----:B------:R-:W5:Y:S02]  /*3480*/  LDG.E.U8 R58, desc[UR36][R10.64+0x38] ;  /* 0x000038240a3a7981 */ /* 0x000f64000c1e1100 */
[----:B-----5:R-:W-:-:S05]  /*3490*/  PRMT R0, R58, 0x8880, RZ ;  /* 0x000088803a007816 */ /* 0x020fca00000000ff */
[----:B------:R-:W-:-:S07]  /*34a0*/  IMAD R3, R0, R57, RZ ;  /* 0x0000003900037224 */ /* 0x000fce00078e02ff */
.L_x_98:
[----:B------:R-:W-:Y:S05]  /*34b0*/  BSYNC B1 ;  /* 0x0000000000017941 */ /* 0x000fea0003800000 */
.L_x_97:
[----:B0123--:R-:W-:Y:S01]  /*34c0*/  @!P3 IMAD R7, R54, R56, R3 ;  /* 0x000000383607b224 */ /* 0x00ffe200078e0203 */
[----:B------:R-:W-:Y:S01]  /*34d0*/  ISETP.LT.OR P1, PT, R20, 0x9, !P1 ;  /* 0x000000091400780c */ /* 0x000fe20004f21670 */
[----:B------:R-:W-:Y:S03]  /*34e0*/  BSSY B1, `(.L_x_99) ;  /* 0x0000006000017945 */ /* 0x000fe60003800000 */
[----:B------:R0:W-:Y:S09]  /*34f0*/  @!P3 STG.E.U8 desc[UR36][R4.64+0x38], R7 ;  /* 0x000038070400b986 */ /* 0x0001f2000c101124 */
[----:B------:R-:W-:Y:S05]  /*3500*/  @P1 BRA `(.L_x_100) ;  /* 0x00000000000c1947 */ /* 0x000fea0003800000 */
[----:B------:R-:W2:Y:S02]  /*3510*/  LDG.E.U8 R58, desc[UR36][R10.64+0x39] ;  /* 0x000039240a3a7981 */ /* 0x000ea4000c1e1100 */
[----:B--2---:R-:W-:-:S05]  /*3520*/  PRMT R0, R58, 0x8880, RZ ;  /* 0x000088803a007816 */ /* 0x004fca00000000ff */
[----:B------:R-:W-:-:S07]  /*3530*/  IMAD R3, R0, R57, RZ ;  /* 0x0000003900037224 */ /* 0x000fce00078e02ff */
.L_x_100:
[----:B------:R-:W-:Y:S05]  /*3540*/  BSYNC B1 ;  /* 0x0000000000017941 */ /* 0x000fea0003800000 */
.L_x_99:
[----:B------:R-:W-:Y:S01]  /*3550*/  IMAD R3, R55, R56, R3 ;  /* 0x0000003837037224 */ /* 0x000fe200078e0203 */
[----:B------:R-:W-:Y:S06]  /*3560*/  @P1 BRA `(.L_x_101) ;  /* 0x0000000400c81947 */ /* 0x000fec0003800000 */
[----:B------:R1:W-:Y:S01]  /*3570*/  STG.E.U8 desc[UR36][R4.64+0x39], R3 ;  /* 0x0000390304007986 */ /* 0x0003e2000c101124 */
[----:B------:R-:W-:Y:S05]  /*3580*/  BRA `(.L_x_101) ;  /* 0x0000000400c07947 */ /* 0x000fea0003800000 */
.L_x_36:
[C---:B------:R-:W-:Y:S02]  /*3590*/  ISETP.GE.AND P1, PT, R60.reuse, 0x1, PT ;  /* 0x000000013c00780c */ /* 0x040fe40003f26270 */
[----:B------:R-:W-:Y:S02]  /*35a0*/  ISETP.GE.AND P0, PT, R60, 0x2, PT ;  /* 0x000000023c00780c */ /* 0x000fe40003f06270 */
[C---:B------:R-:W-:Y:S02]  /*35b0*/  ISETP.LT.OR P4, PT, R20.reuse, 0x1, !P1 ;  /* 0x000000011400780c */ /* 0x040fe40004f81670 */
[C---:B------:R-:W-:Y:S02]  /*35c0*/  ISETP.LT.OR P5, PT, R20.reuse, 0x1, !P0 ;  /* 0x000000011400780c */ /* 0x040fe400047a1670 */
[C---:B------:R-:W-:Y:S02]  /*35d0*/  ISETP.LT.OR P1, PT, R20.reuse, 0x9, !P1 ;  /* 0x000000091400780c */ /* 0x040fe40004f21670 */
[----:B------:R-:W-:-:S02]  /*35e0*/  ISETP.LT.OR P0, PT, R20, 0x9, !P0 ;  /* 0x000000091400780c */ /* 0x000fc40004701670 */
[C---:B------:R-:W-:Y:S02]  /*35f0*/  ISETP.GE.AND P3, PT, R60.reuse, 0x9, PT ;  /* 0x000000093c00780c */ /* 0x040fe40003f66270 */
[----:B------:R-:W-:-:S03]  /*3600*/  ISETP.GE.AND P2, PT, R60, 0xa, PT ;  /* 0x0000000a3c00780c */ /* 0x000fc60003f46270 */
[-C--:B------:R-:W-:Y:S02]  /*3610*/  @!P4 IMAD R3, R24, R56.reuse, RZ ;  /* 0x000000381803c224 */ /* 0x080fe400078e02ff */
[-C--:B------:R-:W-:Y:S02]  /*3620*/  @!P5 IMAD R25, R25, R56.reuse, RZ ;  /* 0x000000381919d224 */ /* 0x080fe400078e02ff */
[-C--:B------:R-:W-:Y:S01]  /*3630*/  @!P1 IMAD R9, R26, R56.reuse, RZ ;  /* 0x000000381a099224 */ /* 0x080fe200078e02ff */
[----:B------:R0:W-:Y:S01]  /*3640*/  @!P4 STG.E.U8 desc[UR36][R6.64], R3 ;  /* 0x000000030600c986 */ /* 0x0001e2000c101124 */
[C---:B------:R-:W-:Y:S01]  /*3650*/  ISETP.LT.OR P4, PT, R20.reuse, 0x1, !P3 ;  /* 0x000000011400780c */ /* 0x040fe20005f81670 */
[----:B------:R-:W-:Y:S02]  /*3660*/  @!P0 IMAD R27, R27, R56, RZ ;  /* 0x000000381b1b8224 */ /* 0x000fe400078e02ff */
[----:B------:R-:W-:Y:S01]  /*3670*/  @!P5 STG.E.U8 desc[UR36][R6.64+0x1], R25 ;  /* 0x000001190600d986 */ /* 0x000fe2000c101124 */
[----:B------:R-:W-:-:S02]  /*3680*/  ISETP.LT.OR P5, PT, R20, 0x1, !P2 ;  /* 0x000000011400780c */ /* 0x000fc400057a1670 */
[C---:B------:R-:W-:Y:S01]  /*3690*/  ISETP.LT.OR P2, PT, R20.reuse, 0x9, !P2 ;  /* 0x000000091400780c */ /* 0x040fe20005741670 */
[----:B------:R1:W-:Y:S01]  /*36a0*/  @!P1 STG.E.U8 desc[UR36][R4.64], R9 ;  /* 0x0000000904009986 */ /* 0x0003e2000c101124 */
[----:B------:R-:W-:Y:S02]  /*36b0*/  ISETP.LT.OR P1, PT, R20, 0x9, !P3 ;  /* 0x000000091400780c */ /* 0x000fe40005f21670 */
[C---:B------:R-:W-:Y:S01]  /*36c0*/  ISETP.GE.AND P3, PT, R60.reuse, 0x11, PT ;  /* 0x000000113c00780c */ /* 0x040fe20003f66270 */
[----:B------:R-:W-:Y:S01]  /*36d0*/  @!P0 STG.E.U8 desc[UR36][R4.64+0x1], R27 ;  /* 0x0000011b04008986 */ /* 0x000fe2000c101124 */
[----:B------:R-:W-:Y:S01]  /*36e0*/  ISETP.GE.AND P0, PT, R60, 0x12, PT ;  /* 0x000000123c00780c */ /* 0x000fe20003f06270 */
[----:B------:R-:W-:-:S04]  /*36f0*/  @!P4 IMAD R11, R28, R56, RZ ;  /* 0x000000381c0bc224 */ /* 0x000fc800078e02ff */
[-C--:B------:R-:W-:Y:S01]  /*3700*/  @!P5 IMAD R29, R29, R56.reuse, RZ ;  /* 0x000000381d1dd224 */ /* 0x080fe200078e02ff */
[----:B------:R-:W-:Y:S01]  /*3710*/  @!P4 STG.E.U8 desc[UR36][R6.64+0x8], R11 ;  /* 0x0000080b0600c986 */ /* 0x000fe2000c101124 */
[C---:B------:R-:W-:Y:S01]  /*3720*/  ISETP.LT.OR P4, PT, R20.reuse, 0x1, !P3 ;  /* 0x000000011400780c */ /* 0x040fe20005f81670 */
[-C--:B------:R-:W-:Y:S02]  /*3730*/  @!P2 IMAD R31, R31, R56.reuse, RZ ;  /* 0x000000381f1fa224 */ /* 0x080fe400078e02ff */
[----:B------:R-:W-:Y:S01]  /*3740*/  @!P5 STG.E.U8 desc[UR36][R6.64+0x9], R29 ;  /* 0x0000091d0600d986 */ /* 0x000fe2000c101124 */
[----:B------:R-:W-:Y:S01]  /*3750*/  ISETP.LT.OR P5, PT, R20, 0x1, !P0 ;  /* 0x000000011400780c */ /* 0x000fe200047a1670 */
[----:B0-----:R-:W-:Y:S01]  /*3760*/  @!P1 IMAD R3, R30, R56, RZ ;  /* 0x000000381e039224 */ /* 0x001fe200078e02ff */
[----:B------:R-:W-:Y:S01]  /*3770*/  ISETP.LT.OR P0, PT, R20, 0x9, !P0 ;  /* 0x000000091400780c */ /* 0x000fe20004701670 */
[----:B------:R-:W-:Y:S01]  /*3780*/  @!P2 STG.E.U8 desc[UR36][R4.64+0x9], R31 ;  /* 0x0000091f0400a986 */ /* 0x000fe2000c101124 */
[----:B------:R-:W-:-:S03]  /*3790*/  ISETP.GE.AND P2, PT, R60, 0x19, PT ;  /* 0x000000193c00780c */ /* 0x000fc60003f46270 */
[----:B------:R0:W-:Y:S01]  /*37a0*/  @!P1 STG.E.U8 desc[UR36][R4.64+0x8], R3 ;  /* 0x0000080304009986 */ /* 0x0001e2000c101124 */
[----:B------:R-:W-:Y:S01]  /*37b0*/  ISETP.LT.OR P1, PT, R20, 0x9, !P3 ;  /* 0x000000091400780c */ /* 0x000fe20005f21670 */
[----:B-1----:R-:W-:Y:S01]  /*37c0*/  @!P4 IMAD R9, R32, R56, RZ ;  /* 0x000000382009c224 */ /* 0x002fe200078e02ff */
[----:B------:R-:W-:-:S03]  /*37d0*/  ISETP.GE.AND P3, PT, R60, 0x1a, PT ;  /* 0x0000001a3c00780c */ /* 0x000fc60003f66270 */
[-C--:B------:R-:W-:Y:S01]  /*37e0*/  @!P5 IMAD R33, R33, R56.reuse, RZ ;  /* 0x000000382121d224 */ /* 0x080fe200078e02ff */
[----:B------:R-:W-:Y:S01]  /*37f0*/  @!P4 STG.E.U8 desc[UR36][R6.64+0x10], R9 ;  /* 0x000010090600c986 */ /* 0x000fe2000c101124 */
[C---:B------:R-:W-:Y:S01]  /*3800*/  ISETP.LT.OR P4, PT, R20.reuse, 0x1, !P3 ;  /* 0x000000011400780c */ /* 0x040fe20005f81670 */
[-C--:B------:R-:W-:Y:S01]  /*3810*/  @!P0 IMAD R35, R35, R56.reuse, RZ ;  /* 0x0000003823238224 */ /* 0x080fe200078e02ff */
[C---:B------:R-:W-:Y:S01]  /*3820*/  ISETP.LT.OR P3, PT, R20.reuse, 0x9, !P3 ;  /* 0x000000091400780c */ /* 0x040fe20005f61670 */
[----:B------:R-:W-:Y:S01]  /*3830*/  @!P5 STG.E.U8 desc[UR36][R6.64+0x11], R33 ;  /* 0x000011210600d986 */ /* 0x000fe2000c101124 */
[----:B------:R-:W-:Y:S02]  /*3840*/  ISETP.LT.OR P5, PT, R20, 0x1, !P2 ;  /* 0x000000011400780c */ /* 0x000fe400057a1670 */
[----:B0-----:R-:W-:Y:S01]  /*3850*/  @!P1 IMAD R3, R34, R56, RZ ;  /* 0x0000003822039224 */ /* 0x001fe200078e02ff */
[----:B------:R-:W-:Y:S01]  /*3860*/  @!P0 STG.E.U8 desc[UR36][R4.64+0x11], R35 ;  /* 0x0000112304008986 */ /* 0x000fe2000c101124 */
[----:B------:R-:W-:-:S02]  /*3870*/  ISETP.LT.OR P2, PT, R20, 0x9, !P2 ;  /* 0x000000091400780c */ /* 0x000fc40005741670 */
[C---:B------:R-:W-:Y:S01]  /*3880*/  ISETP.GE.AND P0, PT, R60.reuse, 0x21, PT ;  /* 0x000000213c00780c */ /* 0x040fe20003f06270 */
[----:B------:R0:W-:Y:S01]  /*3890*/  @!P1 STG.E.U8 desc[UR36][R4.64+0x10], R3 ;  /* 0x0000100304009986 */ /* 0x0001e2000c101124 */
[----:B------:R-:W-:Y:S01]  /*38a0*/  ISETP.GE.AND P1, PT, R60, 0x22, PT ;  /* 0x000000223c00780c */ /* 0x000fe20003f26270 */
[-C--:B------:R-:W-:Y:S02]  /*38b0*/  @!P4 IMAD R37, R37, R56.reuse, RZ ;  /* 0x000000382525c224 */ /* 0x080fe400078e02ff */
[-C--:B------:R-:W-:Y:S02]  /*38c0*/  @!P3 IMAD R39, R39, R56.reuse, RZ ;  /* 0x000000382727b224 */ /* 0x080fe400078e02ff */
[-C--:B------:R-:W-:Y:S01]  /*38d0*/  @!P5 IMAD R11, R36, R56.reuse, RZ ;  /* 0x00000038240bd224 */ /* 0x080fe200078e02ff */
[----:B------:R-:W-:Y:S01]  /*38e0*/  @!P4 STG.E.U8 desc[UR36][R6.64+0x19], R37 ;  /* 0x000019250600c986 */ /* 0x000fe2000c101124 */
[C---:B------:R-:W-:Y:S02]  /*38f0*/  ISETP.LT.OR P4, PT, R20.reuse, 0x1, !P0 ;  /* 0x000000011400780c */ /* 0x040fe40004781670 */
[C---:B------:R-:W-:Y:S01]  /*3900*/  ISETP.LT.OR P0, PT, R20.reuse, 0x9, !P0 ;  /* 0x000000091400780c */ /* 0x040fe20004701670 */
[----:B------:R-:W-:Y:S01]  /*3910*/  @!P5 STG.E.U8 desc[UR36][R6.64+0x18], R11 ;  /* 0x0000180b0600d986 */ /* 0x000fe2000c101124 */
[----:B------:R-:W-:Y:S01]  /*3920*/  ISETP.LT.OR P5, PT, R20, 0x1, !P1 ;  /* 0x000000011400780c */ /* 0x000fe20004fa1670 */
[----:B0-----:R-:W-:Y:S01]  /*3930*/  @!P2 IMAD R3, R38, R56, RZ ;  /* 0x000000382603a224 */ /* 0x001fe200078e02ff */
[----:B------:R-:W-:Y:S01]  /*3940*/  ISETP.LT.OR P1, PT, R20, 0x9, !P1 ;  /* 0x000000091400780c */ /* 0x000fe20004f21670 */
[----:B------:R-:W-:Y:S01]  /*3950*/  @!P3 STG.E.U8 desc[UR36][R4.64+0x19], R39 ;  /* 0x000019270400b986 */ /* 0x000fe2000c101124 */
[----:B------:R-:W-:-:S03]  /*3960*/  ISETP.GE.AND P3, PT, R60, 0x29, PT ;  /* 0x000000293c00780c */ /* 0x000fc60003f66270 */
[----:B------:R0:W-:Y:S01]  /*3970*/  @!P2 STG.E.U8 desc[UR36][R4.64+0x18], R3 ;  /* 0x000018030400a986 */ /* 0x0001e2000c101124 */
[----:B------:R-:W-:Y:S01]  /*3980*/  ISETP.GE.AND P2, PT, R60, 0x2a, PT ;  /* 0x0000002a3c00780c */ /* 0x000fe20003f46270 */
[----:B------:R-:W-:-:S04]  /*3990*/  @!P4 IMAD R9, R40, R56, RZ ;  /* 0x000000382809c224 */ /* 0x000fc800078e02ff */
[-C--:B------:R-:W-:Y:S01]  /*39a0*/  @!P5 IMAD R41, R41, R56.reuse, RZ ;  /* 0x000000382929d224 */ /* 0x080fe200078e02ff */
[----:B------:R-:W-:Y:S01]  /*39b0*/  @!P4 STG.E.U8 desc[UR36][R6.64+0x20], R9 ;  /* 0x000020090600c986 */ /* 0x000fe2000c101124 */
[C---:B------:R-:W-:Y:S01]  /*39c0*/  ISETP.LT.OR P4, PT, R20.reuse, 0x1, !P3 ;  /* 0x000000011400780c */ /* 0x040fe20005f81670 */
[-C--:B------:R-:W-:Y:S01]  /*39d0*/  @!P1 IMAD R43, R43, R56.reuse, RZ ;  /* 0x000000382b2b9224 */ /* 0x080fe200078e02ff */
        /* <DEDUP_REMOVED lines=25> */
[----:B------:R1:W-:Y:S01]  /*3b70*/  @!P4 STG.E.U8 desc[UR36][R6.64+0x30], R9 ;  /* 0x000030090600c986 */ /* 0x0003e2000c101124 */
[C---:B------:R-:W-:Y:S01]  /*3b80*/  ISETP.LT.OR P4, PT, R20.reuse, 0x1, !P2 ;  /* 0x000000011400780c */ /* 0x040fe20005781670 */
[-C--:B------:R-:W-:Y:S01]  /*3b90*/  @!P0 IMAD R51, R51, R56.reuse, RZ ;  /* 0x0000003833338224 */ /* 0x080fe200078e02ff */
[C---:B------:R-:W-:Y:S01]  /*3ba0*/  ISETP.LT.OR P2, PT, R20.reuse, 0x9, !P2 ;  /* 0x000000091400780c */ /* 0x040fe20005741670 */
[----:B------:R2:W-:Y:S01]  /*3bb0*/  @!P5 STG.E.U8 desc[UR36][R6.64+0x31], R49 ;  /* 0x000031310600d986 */ /* 0x0005e2000c101124 */
[----:B------:R-:W-:Y:S01]  /*3bc0*/  ISETP.LT.OR P5, PT, R20, 0x1, !P3 ;  /* 0x000000011400780c */ /* 0x000fe20005fa1670 */
[-C--:B0-----:R-:W-:Y:S01]  /*3bd0*/  @!P1 IMAD R3, R50, R56.reuse, RZ ;  /* 0x0000003832039224 */ /* 0x081fe200078e02ff */
[----:B------:R-:W-:Y:S01]  /*3be0*/  ISETP.LT.OR P3, PT, R20, 0x9, !P3 ;  /* 0x000000091400780c */ /* 0x000fe20005f61670 */
[----:B------:R2:W-:Y:S04]  /*3bf0*/  @!P0 STG.E.U8 desc[UR36][R4.64+0x31], R51 ;  /* 0x0000313304008986 */ /* 0x0005e8000c101124 */
[----:B------:R2:W-:Y:S02]  /*3c00*/  @!P1 STG.E.U8 desc[UR36][R4.64+0x30], R3 ;  /* 0x0000300304009986 */ /* 0x0005e4000c101124 */
[----:B------:R-:W-:-:S02]  /*3c10*/  @!P4 IMAD R11, R52, R56, RZ ;  /* 0x00000038340bc224 */ /* 0x000fc400078e02ff */
[-C--:B-1----:R-:W-:Y:S02]  /*3c20*/  @!P2 IMAD R9, R54, R56.reuse, RZ ;  /* 0x000000383609a224 */ /* 0x082fe400078e02ff */
[-C--:B------:R-:W-:Y:S01]  /*3c30*/  @!P5 IMAD R53, R53, R56.reuse, RZ ;  /* 0x000000383535d224 */ /* 0x080fe200078e02ff */
[----:B------:R2:W-:Y:S01]  /*3c40*/  @!P4 STG.E.U8 desc[UR36][R6.64+0x38], R11 ;  /* 0x0000380b0600c986 */ /* 0x0005e2000c101124 */
[----:B------:R-:W-:-:S03]  /*3c50*/  @!P3 IMAD R55, R55, R56, RZ ;  /* 0x000000383737b224 */ /* 0x000fc600078e02ff */
[----:B------:R2:W-:Y:S04]  /*3c60*/  @!P5 STG.E.U8 desc[UR36][R6.64+0x39], R53 ;  /* 0x000039350600d986 */ /* 0x0005e8000c101124 */
[----:B------:R2:W-:Y:S04]  /*3c70*/  @!P2 STG.E.U8 desc[UR36][R4.64+0x38], R9 ;  /* 0x000038090400a986 */ /* 0x0005e8000c101124 */
[----:B------:R2:W-:Y:S02]  /*3c80*/  @!P3 STG.E.U8 desc[UR36][R4.64+0x39], R55 ;  /* 0x000039370400b986 */ /* 0x0005e4000c101124 */
.L_x_101:
[----:B------:R-:W-:Y:S05]  /*3c90*/  BSYNC B0 ;  /* 0x0000000000007941 */ /* 0x000fea0003800000 */
.L_x_35:
[----:B------:R-:W-:Y:S01]  /*3ca0*/  ULDC UR4, c[0x0][0xc] ;  /* 0x0000030000047ab9 */ /* 0x000fe20000000800 */
[----:B------:R-:W-:Y:S01]  /*3cb0*/  ULDC UR5, c[0x0][0x10] ;  /* 0x0000040000057ab9 */ /* 0x000fe20000000800 */
[----:B-12---:R-:W1:Y:S01]  /*3cc0*/  LDC R3, c[0x0][0x14] ;  /* 0x00000500ff037b82 */ /* 0x006e620000000800 */
[----:B------:R-:W-:Y:S01]  /*3cd0*/  UIMAD.WIDE.U32 UR4, UR4, UR5, URZ ;  /* 0x00000005040472a5 */ /* 0x000fe2000f8e003f */
[----:B------:R-:W-:Y:S01]  /*3ce0*/  PRMT R0, RZ, 0x7610, R0 ;  /* 0x00007610ff007816 */ /* 0x000fe20000000000 */
[----:B------:R-:W-:Y:S02]  /*3cf0*/  IMAD.MOV.U32 R60, RZ, RZ, -0x1 ;  /* 0xffffffffff3c7424 */ /* 0x000fe400078e00ff */
[----:B------:R-:W-:Y:S02]  /*3d00*/  IMAD.MOV.U32 R61, RZ, RZ, -0x1 ;  /* 0xffffffffff3d7424 */ /* 0x000fe400078e00ff */
[----:B-1----:R-:W-:-:S04]  /*3d10*/  IMAD.WIDE.U32 R16, R3, UR4, R16 ;  /* 0x0000000403107c25 */ /* 0x002fc8000f8e0010 */
[----:B------:R-:W-:Y:S01]  /*3d20*/  IMAD R3, R3, UR5, RZ ;  /* 0x0000000503037c24 */ /* 0x000fe2000f8e02ff */
[----:B------:R-:W-:Y:S02]  /*3d30*/  ULDC.64 UR4, c[0x0][0x650] ;  /* 0x0001940000047ab9 */ /* 0x000fe40000000a00 */
[----:B------:R-:W-:Y:S01]  /*3d40*/  ISETP.GE.U32.AND P0, PT, R16, UR4, PT ;  /* 0x0000000410007c0c */ /* 0x000fe2000bf06070 */
[----:B------:R-:W-:-:S05]  /*3d50*/  IMAD.IADD R17, R17, 0x1, R3 ;  /* 0x0000000111117824 */ /* 0x000fca00078e0203 */
[----:B------:R-:W-:-:S13]  /*3d60*/  ISETP.GE.U32.AND.EX P0, PT, R17, UR5, PT, P0 ;  /* 0x0000000511007c0c */ /* 0x000fda000bf06100 */
[----:B------:R-:W-:Y:S05]  /*3d70*/  @P0 BRA `(.L_x_102) ;  /* 0x0000000400640947 */ /* 0x000fea0003800000 */
[----:B------:R-:W1:Y:S01]  /*3d80*/  S2R R12, SR_CTAID.X ;  /* 0x00000000000c7919 */ /* 0x000e620000002500 */
[----:B------:R-:W2:Y:S01]  /*3d90*/  LDC.64 R10, c[0x0][0x628] ;  /* 0x00018a00ff0a7b82 */ /* 0x000ea20000000a00 */
[----:B------:R-:W-:Y:S01]  /*3da0*/  ULDC UR4, c[0x0][0x150] ;  /* 0x0000540000047ab9 */ /* 0x000fe20000000800 */
[----:B------:R-:W-:Y:S01]  /*3db0*/  IMAD.MOV.U32 R8, RZ, RZ, R16 ;  /* 0x000000ffff087224 */ /* 0x000fe200078e0010 */
[----:B------:R-:W3:Y:S01]  /*3dc0*/  S2R R24, SR_CTAID.Y ;  /* 0x0000000000187919 */ /* 0x000ee20000002600 */
[----:B------:R-:W-:-:S04]  /*3dd0*/  IMAD.MOV.U32 R9, RZ, RZ, R17 ;  /* 0x000000ffff097224 */ /* 0x000fc800078e0011 */
[----:B------:R-:W0:Y:S08]  /*3de0*/  LDC R21, c[0x0][0x144] ;  /* 0x00005100ff157b82 */ /* 0x000e300000000800 */
[----:B------:R-:W0:Y:S08]  /*3df0*/  LDC R0, c[0x0][0x630] ;  /* 0x00018c00ff007b82 */ /* 0x000e300000000800 */
[----:B------:R-:W0:Y:S01]  /*3e00*/  LDC.64 R14, c[0x0][0x620] ;  /* 0x00018800ff0e7b82 */ /* 0x000e220000000a00 */
[----:B--2---:R-:W-:-:S04]  /*3e10*/  ISETP.NE.U32.AND P0, PT, R10, RZ, PT ;  /* 0x000000ff0a00720c */ /* 0x004fc80003f05070 */
[----:B------:R-:W-:Y:S02]  /*3e20*/  ISETP.NE.AND.EX P0, PT, R11, RZ, PT, P0 ;  /* 0x000000ff0b00720c */ /* 0x000fe40003f05300 */
[----:B-1----:R-:W-:-:S05]  /*3e30*/  I2FP.F32.U32 R3, R12 ;  /* 0x0000000c00037245 */ /* 0x002fca0000201000 */
[----:B------:R-:W-:-:S04]  /*3e40*/  FMUL R3, R3, UR4 ;  /* 0x0000000403037c20 */ /* 0x000fc80008400000 */
[----:B------:R1:W2:Y:S02]  /*3e50*/  F2I.U32.TRUNC.NTZ R20, R3 ;  /* 0x0000000300147305 */ /* 0x0002a4000020f000 */
[----:B---3--:R-:W-:Y:S05]  /*3e60*/  @!P0 BRA `(.L_x_103) ;  /* 0x0000000000288947 */ /* 0x008fea0003800000 */
[----:B-1----:R-:W1:Y:S02]  /*3e70*/  LDC R3, c[0x0][0x634] ;  /* 0x00018d00ff037b82 */ /* 0x002e640000000800 */
[----:B-1----:R-:W-:-:S05]  /*3e80*/  IADD3 R3, P0, R16, R3, RZ ;  /* 0x0000000310037210 */ /* 0x002fca0007f1e0ff */
[----:B------:R-:W-:-:S04]  /*3e90*/  IMAD.X R13, RZ, RZ, R17, P0 ;  /* 0x000000ffff0d7224 */ /* 0x000fc800000e0611 */
[----:B0---4-:R-:W-:-:S04]  /*3ea0*/  IMAD.WIDE.U32 R4, R13, R10, RZ ;  /* 0x0000000a0d047225 */ /* 0x011fc800078e00ff */
[----:B------:R-:W-:-:S04]  /*3eb0*/  IMAD.WIDE.U32 R6, P0, R3, R11, R4 ;  /* 0x0000000b03067225 */ /* 0x000fc80007800004 */
[----:B------:R-:W-:-:S04]  /*3ec0*/  IMAD.WIDE.U32 R4, R3, R10, RZ ;  /* 0x0000000a03047225 */ /* 0x000fc800078e00ff */
[----:B------:R-:W-:Y:S01]  /*3ed0*/  IMAD.X R9, RZ, RZ, RZ, P0 ;  /* 0x000000ffff097224 */ /* 0x000fe200000e06ff */
[----:B------:R-:W-:Y:S01]  /*3ee0*/  IADD3 RZ, P0, R5, R6, RZ ;  /* 0x0000000605ff7210 */ /* 0x000fe20007f1e0ff */
[----:B------:R-:W-:-:S04]  /*3ef0*/  IMAD.MOV.U32 R8, RZ, RZ, R7 ;  /* 0x000000ffff087224 */ /* 0x000fc800078e0007 */
[----:B------:R-:W-:-:S08]  /*3f00*/  IMAD.WIDE.U32.X R8, R13, R11, R8, P0 ;  /* 0x0000000b0d087225 */ /* 0x000fd000000e0408 */
.L_x_103:
[----:B------:R-:W3:Y:S01]  /*3f10*/  LDC.64 R30, c[0x0][0x640] ;  /* 0x00019000ff1e7b82 */ /* 0x000ee20000000a00 */
[-CC-:B0-----:R-:W-:Y:S01]  /*3f20*/  SHF.R.U64 R61, R8, R0.reuse, R9.reuse ;  /* 0x00000000083d7219 */ /* 0x181fe20000001209 */
[----:B--2---:R-:W-:Y:S01]  /*3f30*/  IMAD.MOV R20, RZ, RZ, -R20 ;  /* 0x000000ffff147224 */ /* 0x004fe200078e0a14 */
[----:B------:R-:W-:Y:S01]  /*3f40*/  SHF.R.U32.HI R0, RZ, R0, R9 ;  /* 0x00000000ff007219 */ /* 0x000fe20000011609 */
[----:B------:R-:W-:Y:S01]  /*3f50*/  ULDC UR4, c[0x0][0x154] ;  /* 0x0000550000047ab9 */ /* 0x000fe20000000800 */
[----:B-1----:R-:W-:Y:S01]  /*3f60*/  IADD3 R3, P0, RZ, -R61, RZ ;  /* 0x8000003dff037210 */ /* 0x002fe20007f1e0ff */
[----:B------:R-:W-:Y:S02]  /*3f70*/  IMAD R26, R21, R20, R12 ;  /* 0x00000014151a7224 */ /* 0x000fe400078e020c */
[----:B------:R-:W0:Y:S01]  /*3f80*/  LDC R6, c[0x0][0x618] ;  /* 0x00018600ff067b82 */ /* 0x000e220000000800 */
[----:B------:R-:W-:Y:S02]  /*3f90*/  IMAD.MOV.U32 R7, RZ, RZ, 0x1 ;  /* 0x00000001ff077424 */ /* 0x000fe400078e00ff */
[----:B----4-:R-:W-:-:S04]  /*3fa0*/  IMAD.X R5, RZ, RZ, ~R0, P0 ;  /* 0x000000ffff057224 */ /* 0x010fc800000e0e00 */
[-C--:B------:R-:W-:Y:S01]  /*3fb0*/  IMAD R0, R5, R14.reuse, RZ ;  /* 0x0000000e05007224 */ /* 0x080fe200078e02ff */
[----:B------:R-:W1:Y:S01]  /*3fc0*/  LDC R8, c[0x0][0x608] ;  /* 0x00018200ff087b82 */ /* 0x000e620000000800 */
[----:B------:R-:W-:-:S04]  /*3fd0*/  IMAD.WIDE.U32 R4, R3, R14, R16 ;  /* 0x0000000e03047225 */ /* 0x000fc800078e0010 */
[----:B------:R-:W-:Y:S01]  /*3fe0*/  IMAD R3, R3, R15, R0 ;  /* 0x0000000f03037224 */ /* 0x000fe200078e0200 */
[----:B------:R-:W-:Y:S02]  /*3ff0*/  I2FP.F32.U32 R0, R24 ;  /* 0x0000001800007245 */ /* 0x000fe40000201000 */
[----:B------:R-:W2:Y:S01]  /*4000*/  LDC R28, c[0x0][0x658] ;  /* 0x00019600ff1c7b82 */ /* 0x000ea20000000800 */
[----:B------:R-:W-:Y:S01]  /*4010*/  IMAD.IADD R3, R5, 0x1, R3 ;  /* 0x0000000105037824 */ /* 0x000fe200078e0203 */
[----:B---3--:R-:W-:Y:S01]  /*4020*/  ISETP.NE.U32.AND P0, PT, R30, RZ, PT ;  /* 0x000000ff1e00720c */ /* 0x008fe20003f05070 */
[----:B------:R-:W-:Y:S01]  /*4030*/  FMUL R0, R0, UR4 ;  /* 0x0000000400007c20 */ /* 0x000fe20008400000 */
[----:B------:R-:W-:Y:S02]  /*4040*/  IMAD.MOV.U32 R5, RZ, RZ, -0x1 ;  /* 0xffffffffff057424 */ /* 0x000fe400078e00ff */
[----:B------:R-:W-:Y:S01]  /*4050*/  ISETP.NE.AND.EX P0, PT, R31, RZ, PT, P0 ;  /* 0x000000ff1f00720c */ /* 0x000fe20003f05300 */
[----:B------:R3:W4:Y:S01]  /*4060*/  F2I.U32.TRUNC.NTZ R13, R0 ;  /* 0x00000000000d7305 */ /* 0x000722000020f000 */
[----:B------:R-:W3:Y:S01]  /*4070*/  LDC R15, c[0x0][0x148] ;  /* 0x00005200ff0f7b82 */ /* 0x000ee20000000800 */
[----:B0-----:R-:W-:-:S02]  /*4080*/  SHF.R.U64 R12, R4, R6, R3 ;  /* 0x00000006040c7219 */ /* 0x001fc40000001203 */
[----:B------:R-:W-:-:S05]  /*4090*/  SHF.R.U32.HI R3, RZ, R6, R3 ;  /* 0x00000006ff037219 */ /* 0x000fca0000011603 */
[----:B------:R-:W0:Y:S01]  /*40a0*/  LDC R20, c[0x0][0x600] ;  /* 0x00018000ff147b82 */ /* 0x000e220000000800 */
[-CC-:B-1----:R-:W-:Y:S02]  /*40b0*/  SHF.R.U64 R10, R12, R8.reuse, R3.reuse ;  /* 0x000000080c0a7219 */ /* 0x182fe40000001203 */
[----:B------:R-:W-:-:S05]  /*40c0*/  SHF.R.U32.HI R3, RZ, R8, R3 ;  /* 0x00000008ff037219 */ /* 0x000fca0000011603 */
[----:B------:R-:W1:Y:S01]  /*40d0*/  LDC R21, c[0x0][0x648] ;  /* 0x00019200ff157b82 */ /* 0x000e620000000800 */
[-C--:B--2---:R-:W-:Y:S02]  /*40e0*/  SHF.L.U32 R4, R5, R28.reuse, RZ ;  /* 0x0000001c05047219 */ /* 0x084fe400000006ff */
[-CC-:B------:R-:W-:Y:S02]  /*40f0*/  SHF.R.U64 R14, R10, R28.reuse, R3.reuse ;  /* 0x0000001c0a0e7219 */ /* 0x180fe40000001203 */
[----:B------:R-:W-:Y:S02]  /*4100*/  SHF.R.U32.HI R5, RZ, R28, R3 ;  /* 0x0000001cff057219 */ /* 0x000fe40000011603 */
[----:B------:R-:W-:Y:S01]  /*4110*/  LOP3.LUT R59, RZ, R4, RZ, 0x33, !PT ;  /* 0x00000004ff3b7212 */ /* 0x000fe200078e33ff */
[----:B------:R-:W2:Y:S01]  /*4120*/  LDC R25, c[0x0][0x638] ;  /* 0x00018e00ff197b82 */ /* 0x000ea20000000800 */
[----:B------:R-:W-:Y:S01]  /*4130*/  SHF.L.U32 R28, R7, R28, RZ ;  /* 0x0000001c071c7219 */ /* 0x000fe200000006ff */
[----:B------:R-:W-:-:S06]  /*4140*/  IMAD.MOV.U32 R4, RZ, RZ, R14 ;  /* 0x000000ffff047224 */ /* 0x000fcc00078e000e */
[----:B------:R-:W0:Y:S01]  /*4150*/  LDC R27, c[0x0][0x610] ;  /* 0x00018400ff1b7b82 */ /* 0x000e220000000800 */
[----:B----4-:R-:W-:Y:S05]  /*4160*/  @!P0 BRA `(.L_x_104) ;  /* 0x0000000000288947 */ /* 0x010fea0003800000 */
        /* <DEDUP_REMOVED lines=10> */
.L_x_104:
[----:B------:R-:W-:Y:S01]  /*4210*/  ISETP.NE.AND P0, PT, R2, 0x1, PT ;  /* 0x000000010200780c */ /* 0x000fe20003f05270 */
[----:B------:R-:W-:Y:S01]  /*4220*/  IMAD.MOV R13, RZ, RZ, -R13 ;  /* 0x000000ffff0d7224 */ /* 0x000fe200078e0a0d */
[----:B-1-3--:R-:W-:Y:S01]  /*4230*/  SHF.R.U64 R0, R4, R21, R5 ;  /* 0x0000001504007219 */ /* 0x00afe20000001205 */
[----:B0-----:R-:W-:Y:S01]  /*4240*/  VIADD R5, R20, 0xffffffff ;  /* 0xffffffff14057836 */ /* 0x001fe20000000000 */
[----:B------:R-:W-:-:S03]  /*4250*/  LOP3.LUT R59, R10, R59, RZ, 0xc0, !PT ;  /* 0x0000003b0a3b7212 */ /* 0x000fc600078ec0ff */
[----:B------:R-:W-:Y:S01]  /*4260*/  IMAD.MOV R3, RZ, RZ, -R0 ;  /* 0x000000ffff037224 */ /* 0x000fe200078e0a00 */
[----:B------:R-:W-:Y:S01]  /*4270*/  LOP3.LUT R5, R12, R5, RZ, 0xc0, !PT ;  /* 0x000000050c057212 */ /* 0x000fe200078ec0ff */
[----:B------:R-:W-:Y:S02]  /*4280*/  IMAD R59, R28, R0, R59 ;  /* 0x000000001c3b7224 */ /* 0x000fe400078e023b */
[----:B--2---:R-:W-:Y:S02]  /*4290*/  IMAD R0, R3, R25, R14 ;  /* 0x0000001903007224 */ /* 0x004fe400078e020e */
[----:B------:R-:W-:Y:S02]  /*42a0*/  @P0 IMAD R26, R15, R13, R24 ;  /* 0x0000000d0f1a0224 */ /* 0x000fe400078e0218 */
[----:B------:R-:W-:Y:S02]  /*42b0*/  IMAD R4, R0, R20, R5 ;  /* 0x0000001400047224 */ /* 0x000fe400078e0205 */
[----:B------:R-:W-:-:S02]  /*42c0*/  IMAD R59, R59, R27, R26 ;  /* 0x0000001b3b3b7224 */ /* 0x000fc400078e021a */
[----:B------:R-:W-:-:S03]  /*42d0*/  IMAD.MOV.U32 R3, RZ, RZ, 0x1 ;  /* 0x00000001ff037424 */ /* 0x000fc600078e00ff */
[----:B------:R-:W-:Y:S02]  /*42e0*/  SEL R60, R4, R59, !P0 ;  /* 0x0000003b043c7207 */ /* 0x000fe40004000000 */
[----:B------:R-:W-:Y:S02]  /*42f0*/  PRMT R0, R3, 0x7610, R0 ;  /* 0x0000761003007816 */ /* 0x000fe40000000000 */
[----:B------:R-:W-:-:S07]  /*4300*/  SEL R59, R59, R4, !P0 ;  /* 0x000000043b3b7207 */ /* 0x000fce0004000000 */
.L_x_102:
[----:B------:R-:W-:-:S13]  /*4310*/  LOP3.LUT P0, RZ, R0, 0xff, RZ, 0xc0, !PT ;  /* 0x000000ff00ff7812 */ /* 0x000fda000780c0ff */
[----:B------:R-:W-:Y:S05]  /*4320*/  @P0 BRA `(.L_x_105) ;  /* 0xffffffd000280947 */ /* 0x000fea000383ffff */
[----:B------:R-:W-:Y:S05]  /*4330*/  EXIT ;  /* 0x000000000000794d */ /* 0x000fea0003800000 */
.L_x_8:
[----:B0-----:R-:W-:Y:S01]  /*4340*/  ULDC.64 UR4, c[0x0][0x650] ;  /* 0x0001940000047ab9 */ /* 0x001fe20000000a00 */
        /* <DEDUP_REMOVED lines=25> */
.L_x_107:
[----:B------:R-:W0:Y:S01]  /*44e0*/  LDC.64 R28, c[0x0][0x640] ;  /* 0x00019000ff1c7b82 */ /* 0x000e220000000a00 */
[-CC-:B------:R-:W-:Y:S01]  /*44f0*/  SHF.R.U64 R22, R12, R6.reuse, R13.reuse ;  /* 0x000000060c167219 */ /* 0x180fe2000000120d */
[----:B------:R-:W-:Y:S01]  /*4500*/  IMAD.MOV.U32 R30, RZ, RZ, 0x1 ;  /* 0x00000001ff1e7424 */ /* 0x000fe200078e00ff */
[----:B------:R-:W-:Y:S02]  /*4510*/  SHF.R.U32.HI R6, RZ, R6, R13 ;  /* 0x00000006ff067219 */ /* 0x000fe4000001160d */
        /* <DEDUP_REMOVED lines=8> */
[----:B------:R-:W-:Y:S01]  /*45a0*/  IMAD.IADD R9, R9, 0x1, R11 ;  /* 0x0000000109097824 */ /* 0x000fe200078e020b */
[----:B0-----:R-:W-:-:S04]  /*45b0*/  ISETP.NE.U32.AND P0, PT, R28, RZ, PT ;  /* 0x000000ff1c00720c */ /* 0x001fc80003f05070 */
[----:B------:R-:W-:Y:S02]  /*45c0*/  ISETP.NE.AND.EX P0, PT, R29, RZ, PT, P0 ;  /* 0x000000ff1d00720c */ /* 0x000fe40003f05300 */
[----:B------:R-:W0:Y:S01]  /*45d0*/  LDC R20, c[0x0][0x600] ;  /* 0x00018000ff147b82 */ /* 0x000e220000000800 */
[-CC-:B-1----:R-:W-:Y:S01]  /*45e0*/  SHF.R.U64 R14, R8, R10.reuse, R9.reuse ;  /* 0x0000000a080e7219 */ /* 0x182fe20000001209 */
[----:B------:R-:W-:Y:S01]  /*45f0*/  IMAD.MOV.U32 R8, RZ, RZ, -0x1 ;  /* 0xffffffffff087424 */ /* 0x000fe200078e00ff */
[----:B------:R-:W-:-:S05]  /*4600*/  SHF.R.U32.HI R9, RZ, R10, R9 ;  /* 0x0000000aff097219 */ /* 0x000fca0000011609 */
[----:B------:R-:W1:Y:S01]  /*4610*/  LDC R26, c[0x0][0x648] ;  /* 0x00019200ff1a7b82 */ /* 0x000e620000000800 */
[-CC-:B--2---:R-:W-:Y:S02]  /*4620*/  SHF.R.U64 R21, R14, R12.reuse, R9.reuse ;  /* 0x0000000c0e157219 */ /* 0x184fe40000001209 */
[----:B------:R-:W-:-:S05]  /*4630*/  SHF.R.U32.HI R6, RZ, R12, R9 ;  /* 0x0000000cff067219 */ /* 0x000fca0000011609 */
[----:B------:R-:W2:Y:S01]  /*4640*/  LDC R27, c[0x0][0x638] ;  /* 0x00018e00ff1b7b82 */ /* 0x000ea20000000800 */
[-C--:B---3--:R-:W-:Y:S02]  /*4650*/  SHF.L.U32 R8, R8, R25.reuse, RZ ;  /* 0x0000001908087219 */ /* 0x088fe400000006ff */
[-CC-:B------:R-:W-:Y:S02]  /*4660*/  SHF.R.U64 R23, R21, R25.reuse, R6.reuse ;  /* 0x0000001915177219 */ /* 0x180fe40000001206 */
[----:B------:R-:W-:Y:S02]  /*4670*/  LOP3.LUT R32, RZ, R8, RZ, 0x33, !PT ;  /* 0x00000008ff207212 */ /* 0x000fe400078e33ff */
[----:B------:R-:W-:Y:S01]  /*4680*/  SHF.R.U32.HI R9, RZ, R25, R6 ;  /* 0x00000019ff097219 */ /* 0x000fe20000011606 */
[----:B------:R-:W3:Y:S01]  /*4690*/  LDC R31, c[0x0][0x610] ;  /* 0x00018400ff1f7b82 */ /* 0x000ee20000000800 */
[----:B------:R-:W-:Y:S01]  /*46a0*/  IMAD.MOV.U32 R8, RZ, RZ, R23 ;  /* 0x000000ffff087224 */ /* 0x000fe200078e0017 */
[----:B------:R-:W-:Y:S06]  /*46b0*/  @!P0 BRA `(.L_x_108) ;  /* 0x0000000000288947 */ /* 0x000fec0003800000 */
        /* <DEDUP_REMOVED lines=10> */
.L_x_108:
[----:B------:R-:W-:Y:S02]  /*4760*/  ISETP.NE.AND P0, PT, R2, 0x1, PT ;  /* 0x000000010200780c */ /* 0x000fe40003f05270 */
[----:B-1----:R-:W-:Y:S01]  /*4770*/  SHF.R.U64 R6, R8, R26, R9 ;  /* 0x0000001a08067219 */ /* 0x002fe20000001209 */
[----:B0-----:R-:W-:Y:S01]  /*4780*/  VIADD R9, R20, 0xffffffff ;  /* 0xffffffff14097836 */ /* 0x001fe20000000000 */
[----:B------:R-:W-:Y:S02]  /*4790*/  SHF.L.U32 R30, R30, R25, RZ ;  /* 0x000000191e1e7219 */ /* 0x000fe400000006ff */
[----:B------:R-:W-:Y:S01]  /*47a0*/  LOP3.LUT R5, R21, R32, RZ, 0xc0, !PT ;  /* 0x0000002015057212 */ /* 0x000fe200078ec0ff */
[----:B------:R-:W-:-:S04]  /*47b0*/  IMAD.MOV R8, RZ, RZ, -R6 ;  /* 0x000000ffff087224 */ /* 0x000fc800078e0a06 */
[----:B------:R-:W-:Y:S01]  /*47c0*/  IMAD R6, R30, R6, R5 ;  /* 0x000000061e067224 */ /* 0x000fe200078e0205 */
[----:B------:R-:W-:Y:S01]  /*47d0*/  LOP3.LUT R5, R14, R9, RZ, 0xc0, !PT ;  /* 0x000000090e057212 */ /* 0x000fe200078ec0ff */
[----:B------:R-:W-:Y:S02]  /*47e0*/  @P0 IMAD R3, R7, R24, R4 ;  /* 0x0000001807030224 */ /* 0x000fe400078e0204 */
[----:B--2---:R-:W-:Y:S02]  /*47f0*/  IMAD R4, R8, R27, R23 ;  /* 0x0000001b08047224 */ /* 0x004fe400078e0217 */
[----:B---3--:R-:W-:Y:S02]  /*4800*/  IMAD R3, R6, R31, R3 ;  /* 0x0000001f06037224 */ /* 0x008fe400078e0203 */
[----:B------:R-:W-:Y:S02]  /*4810*/  IMAD R4, R4, R20, R5 ;  /* 0x0000001404047224 */ /* 0x000fe400078e0205 */
[----:B------:R-:W-:-:S02]  /*4820*/  IMAD.MOV.U32 R8, RZ, RZ, 0x1 ;  /* 0x00000001ff087424 */ /* 0x000fc400078e00ff */
[----:B------:R-:W-:Y:S01]  /*4830*/  IMAD.MOV.U32 R6, RZ, RZ, R22 ;  /* 0x000000ffff067224 */ /* 0x000fe200078e0016 */
[----:B------:R-:W-:Y:S02]  /*4840*/  SEL R20, R4, R3, !P0 ;  /* 0x0000000304147207 */ /* 0x000fe40004000000 */
[----:B------:R-:W-:-:S07]  /*4850*/  SEL R21, R3, R4, !P0 ;  /* 0x0000000403157207 */ /* 0x000fce0004000000 */
.L_x_106:
[----:B------:R-:W-:-:S08]  /*4860*/  NOP ;  /* 0x0000000000007918 */ /* 0x000fd00000000000 */
[----:B------:R-:W0:-:S00]  /*4870*/  USETMAXREG.DEALLOC.CTAPOOL 0x28 ;  /* 0x00000028000079c8 */ /* 0x000e0000080e0500 */
[----:B0-----:R-:W-:-:S13]  /*4880*/  ISETP.NE.AND P0, PT, R0, RZ, PT ;  /* 0x000000ff0000720c */ /* 0x001fda0003f05270 */
[----:B------:R-:W-:Y:S05]  /*4890*/  @P0 EXIT ;  /* 0x000000000000094d */ /* 0x000fea0003800000 */
[----:B------:R-:W-:Y:S01]  /*48a0*/  LOP3.LUT P0, RZ, R8, 0xff, RZ, 0xc0, !PT ;  /* 0x000000ff08ff7812 */ /* 0x000fe2000780c0ff */
[----:B------:R-:W-:Y:S02]  /*48b0*/  IMAD.MOV.U32 R0, RZ, RZ, 0x1 ;  /* 0x00000001ff007424 */ /* 0x000fe400078e00ff */
[----:B------:R-:W-:-:S10]  /*48c0*/  IMAD.MOV.U32 R3, RZ, RZ, RZ ;  /* 0x000000ffff037224 */ /* 0x000fd400078e00ff */
[----:B------:R-:W-:Y:S05]  /*48d0*/  @!P0 BRA `(.L_x_109) ;  /* 0x0000000c00488947 */ /* 0x000fea0003800000 */
[----:B------:R-:W0:Y:S01]  /*48e0*/  LDC R0, c[0x0][0x28c] ;  /* 0x0000a300ff007b82 */ /* 0x000e220000000800 */
[----:B------:R-:W1:Y:S01]  /*48f0*/  S2R R11, SR_CgaCtaId ;  /* 0x00000000000b7919 */ /* 0x000e620000008800 */
[----:B------:R-:W-:Y:S01]  /*4900*/  ULDC UR5, c[0x0][0x658] ;  /* 0x0001960000057ab9 */ /* 0x000fe20000000800 */
[----:B------:R-:W-:Y:S01]  /*4910*/  UMOV UR7, 0xffffffff ;  /* 0xffffffff00077882 */ /* 0x000fe20000000000 */
[----:B------:R-:W-:Y:S01]  /*4920*/  ULDC UR6, c[0x0][0xc] ;  /* 0x0000030000067ab9 */ /* 0x000fe20000000800 */
[----:B------:R-:W-:Y:S01]  /*4930*/  USHF.L.U32 UR8, UR7, UR5, URZ ;  /* 0x0000000507087299 */ /* 0x000fe2000800063f */
[----:B------:R-:W-:Y:S01]  /*4940*/  BSSY B0, `(.L_x_109) ;  /* 0x00000cb000007945 */ /* 0x000fe20003800000 */
[----:B------:R-:W-:Y:S01]  /*4950*/  UMOV UR9, 0x1 ;  /* 0x0000000100097882 */ /* 0x000fe20000000000 */
[----:B------:R-:W-:Y:S01]  /*4960*/  ULDC UR7, c[0x0][0x10] ;  /* 0x0000040000077ab9 */ /* 0x000fe20000000800 */
[----:B------:R-:W-:Y:S01]  /*4970*/  USHF.L.U32 UR18, UR9, UR5, URZ ;  /* 0x0000000509127299 */ /* 0x000fe2000800063f */
[----:B------:R-:W-:Y:S01]  /*4980*/  IMAD.MOV.U32 R9, RZ, RZ, 0x1 ;  /* 0x00000001ff097424 */ /* 0x000fe200078e00ff */
[----:B------:R-:W-:Y:S01]  /*4990*/  UIMAD.WIDE.U32 UR6, UR6, UR7, URZ ;  /* 0x00000007060672a5 */ /* 0x000fe2000f8e003f */
[----:B------:R-:W-:Y:S01]  /*49a0*/  LOP3.LUT R8, R19, 0x2, RZ, 0xfc, !PT ;  /* 0x0000000213087812 */ /* 0x000fe200078efcff */
[----:B------:R-:W-:Y:S01]  /*49b0*/  ULDC UR5, c[0x0][0x14] ;  /* 0x0000050000057ab9 */ /* 0x000fe20000000800 */
[----:B------:R-:W-:Y:S01]  /*49c0*/  ULDC UR4, c[0x0][0x600] ;  /* 0x0001800000047ab9 */ /* 0x000fe20000000800 */
[----:B------:R-:W-:-:S02]  /*49d0*/  UIMAD.WIDE.U32 UR22, UR6, UR5, URZ ;  /* 0x00000005061672a5 */ /* 0x000fc4000f8e003f */
[----:B------:R-:W-:Y:S02]  /*49e0*/  UIMAD UR13, UR7, UR5, URZ ;  /* 0x00000005070d72a4 */ /* 0x000fe4000f8e023f */
[----:B------:R-:W-:Y:S02]  /*49f0*/  UIADD3 UR4, UR4, -0x1, URZ ;  /* 0xffffffff04047890 */ /* 0x000fe4000fffe03f */
[----:B------:R-:W-:Y:S02]  /*4a00*/  ULOP3.LUT UR17, URZ, UR8, URZ, 0x33, !UPT ;  /* 0x000000083f117292 */ /* 0x000fe4000f8e333f */
[----:B------:R-:W-:Y:S01]  /*4a10*/  UIADD3 UR13, UR23, UR13, URZ ;  /* 0x0000000d170d7290 */ /* 0x000fe2000fffe03f */
[----:B0-----:R-:W-:Y:S01]  /*4a20*/  VIADD R0, R0, 0x3f ;  /* 0x0000003f00007836 */ /* 0x001fe20000000000 */
[----:B------:R-:W-:-:S04]  /*4a30*/  ULDC.64 UR24, c[0x0][0x198] ;  /* 0x0000660000187ab9 */ /* 0x000fc80000000a00 */
[----:B------:R-:W-:-:S04]  /*4a40*/  SHF.R.S32.HI R3, RZ, 0x1f, R0 ;  /* 0x0000001fff037819 */ /* 0x000fc80000011400 */
[----:B------:R-:W-:Y:S01]  /*4a50*/  LEA.HI R10, R3, R0, RZ, 0x6 ;  /* 0x00000000030a7211 */ /* 0x000fe200078f30ff */
[C---:B-1----:R-:W-:Y:S02]  /*4a60*/  IMAD.SHL.U32 R4, R11.reuse, 0x800, RZ ;  /* 0x000008000b047824 */ /* 0x042fe400078e00ff */
[----:B------:R-:W-:Y:S01]  /*4a70*/  IMAD.SHL.U32 R11, R11, 0x20, RZ ;  /* 0x000000200b0b7824 */ /* 0x000fe200078e00ff */
[----:B------:R-:W-:Y:S01]  /*4a80*/  SHF.R.S32.HI R10, RZ, 0x6, R10 ;  /* 0x00000006ff0a7819 */ /* 0x000fe2000001140a */
[----:B------:R-:W-:Y:S01]  /*4a90*/  IMAD.MOV.U32 R0, RZ, RZ, 0x1 ;  /* 0x00000001ff007424 */ /* 0x000fe200078e00ff */
[----:B------:R-:W-:Y:S01]  /*4aa0*/  LOP3.LUT R4, R4, 0x800, RZ, 0xc0, !PT ;  /* 0x0000080004047812 */ /* 0x000fe200078ec0ff */
[----:B------:R-:W-:Y:S01]  /*4ab0*/  IMAD.MOV.U32 R3, RZ, RZ, RZ ;  /* 0x000000ffff037224 */ /* 0x000fe200078e00ff */
[----:B------:R-:W-:Y:S01]  /*4ac0*/  LOP3.LUT R11, R11, 0x20, RZ, 0xc0, !PT ;  /* 0x000000200b0b7812 */ /* 0x000fe200078ec0ff */
[----:B------:R-:W-:Y:S01]  /*4ad0*/  VIADD R13, R10, 0x1 ;  /* 0x000000010a0d7836 */ /* 0x000fe20000000000 */
[----:B------:R-:W-:-:S07]  /*4ae0*/  LOP3.LUT R12, R4, 0x24200, RZ, 0xfc, !PT ;  /* 0x00024200040c7812 */ /* 0x000fce00078efcff */
.L_x_120:
[----:B------:R-:W-:-:S03]  /*4af0*/  UMOV UR5, 0xffffffff ;  /* 0xffffffff00057882 */ /* 0x000fc60000000000 */
[----:B------:R-:W-:Y:S05]  /*4b00*/  BRA.DIV UR5, `(.L_x_110) ;  /* 0x00000016059c7947 */ /* 0x000fea000b800000 */
[----:B------:R-:W-:-:S13]  /*4b10*/  ELECT P6, URZ, PT ;  /* 0x00000000003f782f */ /* 0x000fda00038c0000 */
.L_x_145:
[----:B------:R-:W0:Y:S01]  /*4b20*/  LDC R4, c[0x0][0x28c] ;  /* 0x0000a300ff047b82 */ /* 0x000e220000000800 */
[----:B------:R-:W-:Y:S01]  /*4b30*/  BSSY B1, `(.L_x_111) ;  /* 0x0000038000017945 */ /* 0x000fe20003800000 */
[----:B0-----:R-:W-:-:S13]  /*4b40*/  ISETP.LT.OR P6, PT, R4, 0x1, !P6 ;  /* 0x000000010400780c */ /* 0x001fda00077c1670 */
[----:B------:R-:W-:Y:S05]  /*4b50*/  @P6 BRA `(.L_x_112) ;  /* 0x0000000000d46947 */ /* 0x000fea0003800000 */
[----:B------:R-:W-:Y:S02]  /*4b60*/  IMAD R20, R20, 0x40, R11 ;  /* 0x0000004014147824 */ /* 0x000fe400078e020b */
[----:B------:R-:W-:Y:S02]  /*4b70*/  IMAD.SHL.U32 R21, R21, 0x80, RZ ;  /* 0x0000008015157824 */ /* 0x000fe400078e00ff */
[----:B------:R-:W-:Y:S02]  /*4b80*/  IMAD.MOV.U32 R24, RZ, RZ, RZ ;  /* 0x000000ffff187224 */ /* 0x000fe400078e00ff */
[----:B------:R-:W-:Y:S02]  /*4b90*/  IMAD.MOV.U32 R4, RZ, RZ, R13 ;  /* 0x000000ffff047224 */ /* 0x000fe400078e000d */
[----:B------:R-:W-:Y:S02]  /*4ba0*/  IMAD.MOV.U32 R5, RZ, RZ, R0 ;  /* 0x000000ffff057224 */ /* 0x000fe400078e0000 */
[----:B------:R-:W-:-:S07]  /*4bb0*/  IMAD.MOV.U32 R7, RZ, RZ, R3 ;  /* 0x000000ffff077224 */ /* 0x000fce00078e0003 */
.L_x_115:
[----:B------:R-:W0:Y:S01]  /*4bc0*/  S2R R15, SR_CgaCtaId ;  /* 0x00000000000f7919 */ /* 0x000e220000008800 */
[----:B------:R-:W-:Y:S02]  /*4bd0*/  MOV R14, 0x400 ;  /* 0x00000400000e7802 */ /* 0x000fe40000000f00 */
[----:B------:R-:W-:Y:S02]  /*4be0*/  LOP3.LUT P1, RZ, R18, 0x7f, RZ, 0xc0, !PT ;  /* 0x0000007f12ff7812 */ /* 0x000fe4000782c0ff */
[----:B0-----:R-:W-:Y:S02]  /*4bf0*/  LEA R22, R15, R14, 0x18 ;  /* 0x0000000e0f167211 */ /* 0x001fe400078ec0ff */
[----:B------:R-:W-:-:S09]  /*4c00*/  SHF.L.U32 R14, R5, 0x1f, RZ ;  /* 0x0000001f050e7819 */ /* 0x000fd200000006ff */
[----:B------:R-:W0:Y:S01]  /*4c10*/  @!P1 LDC R15, c[0x0][0x500] ;  /* 0x00014000ff0f9b82 */ /* 0x000e220000000800 */
[----:B------:R-:W-:-:S04]  /*4c20*/  IMAD R23, R7, 0x8, R22 ;  /* 0x0000000807177824 */ /* 0x000fc800078e0216 */
[----:B------:R-:W1:Y:S02]  /*4c30*/  SYNCS.PHASECHK.TRANS64.TRYWAIT P0, [R23+URZ+0x90], R14 ;  /* 0x0000900e170075a7 */ /* 0x000e64000800017f */
[----:B-1----:R-:W-:Y:S05]  /*4c40*/  @!P0 BRA `(.L_x_113) ;  /* 0x00000014006c8947 */ /* 0x002fea0003800000 */
.L_x_146:
[----:B-1----:R-:W-:Y:S01]  /*4c50*/  PRMT R14, R8, 0x9910, RZ ;  /* 0x00009910080e7816 */ /* 0x002fe200000000ff */
[----:B0-----:R0:W-:Y:S03]  /*4c60*/  @!P1 SYNCS.ARRIVE.TRANS64 RZ, [R23+URZ], R15 ;  /* 0x0000000f17ff99a7 */ /* 0x0011e6000800003f */
[----:B------:R-:W-:-:S13]  /*4c70*/  ISETP.NE.AND P0, PT, R14, 0x2, PT ;  /* 0x000000020e00780c */ /* 0x000fda0003f05270 */
[----:B0-----:R-:W-:Y:S05]  /*4c80*/  @P0 BRA `(.L_x_114) ;  /* 0x0000000000040947 */ /* 0x001fea0003800000 */
[----:B------:R-:W-:Y:S01]  /*4c90*/  BPT.TRAP 0x1 ;  /* 0x000000040000795c */ /* 0x000fe20000300000 */
.L_x_114:
[----:B------:R-:W-:Y:S01]  /*4ca0*/  R2UR UR19, R22 ;  /* 0x00000000161372ca */ /* 0x000fe200000e0000 */
[----:B------:R-:W-:Y:S01]  /*4cb0*/  IMAD R22, R7, 0x2000, R22 ;  /* 0x0000200007167824 */ /* 0x000fe200078e0216 */
[----:B------:R-:W-:Y:S01]  /*4cc0*/  R2UR UR9, R23 ;  /* 0x00000000170972ca */ /* 0x000fe200000e0000 */
[----:B------:R-:W-:Y:S01]  /*4cd0*/  IMAD R14, R7, 0x1000, R12 ;  /* 0x00001000070e7824 */ /* 0x000fe200078e020c */
[----:B------:R-:W-:Y:S01]  /*4ce0*/  UIADD3 UR6, UP0, UR24, 0xf0, URZ ;  /* 0x000000f018067890 */ /* 0x000fe2000ff1e03f */
[----:B------:R-:W-:Y:S01]  /*4cf0*/  VIADD R4, R4, 0xffffffff ;  /* 0xffffffff04047836 */ /* 0x000fe20000000000 */
[----:B------:R-:W-:Y:S01]  /*4d00*/  R2UR UR5, R22 ;  /* 0x00000000160572ca */ /* 0x000fe200000e0000 */
[----:B------:R-:W-:Y:S01]  /*4d10*/  UIADD3 UR26, UP1, UR24, 0x1f0, URZ ;  /* 0x000001f0181a7890 */ /* 0x000fe2000ff3e03f */
[----:B------:R-:W-:Y:S01]  /*4d20*/  R2UR UR8, R14 ;  /* 0x000000000e0872ca */ /* 0x000fe200000e0000 */
[----:B------:R-:W-:Y:S01]  /*4d30*/  UIADD3.X UR7, URZ, UR25, URZ, UP0, !UPT ;  /* 0x000000193f077290 */ /* 0x000fe200087fe43f */
[----:B------:R-:W-:Y:S01]  /*4d40*/  R2UR UR11, R21 ;  /* 0x00000000150b72ca */ /* 0x000fe200000e0000 */
[----:B------:R-:W-:Y:S01]  /*4d50*/  VIADD R7, R7, 0x1 ;  /* 0x0000000107077836 */ /* 0x000fe20000000000 */
[----:B------:R-:W-:Y:S01]  /*4d60*/  R2UR UR10, R24 ;  /* 0x00000000180a72ca */ /* 0x000fe200000e0000 */
[----:B------:R-:W-:Y:S01]  /*4d70*/  UIADD3.X UR27, URZ, UR25, URZ, UP1, !UPT ;  /* 0x000000193f1b7290 */ /* 0x000fe20008ffe43f */
[----:B------:R-:W-:Y:S01]  /*4d80*/  R2UR UR12, R6 ;  /* 0x00000000060c72ca */ /* 0x000fe200000e0000 */
[----:B------:R-:W-:Y:S01]  /*4d90*/  UMOV UR14, 0x0 ;  /* 0x00000000000e7882 */ /* 0x000fe20000000000 */
[----:B------:R-:W-:Y:S01]  /*4da0*/  R2UR UR20, R20 ;  /* 0x00000000141472ca */ /* 0x000fe200000e0000 */
[----:B------:R-:W-:Y:S01]  /*4db0*/  UMOV UR15, 0x10000000 ;  /* 0x10000000000f7882 */ /* 0x000fe20000000000 */
[----:B------:R-:W-:Y:S01]  /*4dc0*/  ISETP.GT.AND P1, PT, R4, 0x1, PT ;  /* 0x000000010400780c */ /* 0x000fe20003f24270 */
[----:B------:R-:W-:Y:S01]  /*4dd0*/  UIADD3 UR16, UR5, 0x200, URZ ;  /* 0x0000020005107890 */ /* 0x000fe2000fffe03f */
[----:B------:R-:W-:Y:S01]  /*4de0*/  ISETP.NE.AND P0, PT, R7, 0x12, PT ;  /* 0x000000120700780c */ /* 0x000fe20003f05270 */
[----:B------:R-:W-:Y:S01]  /*4df0*/  UIADD3 UR5, UR19, UR8, URZ ;  /* 0x0000000813057290 */ /* 0x000fe2000fffe03f */
[----:B------:R-:W-:Y:S01]  /*4e00*/  VIADD R24, R24, 0x40 ;  /* 0x0000004018187836 */ /* 0x000fe20000000000 */
[----:B------:R-:W-:Y:S01]  /*4e10*/  UMOV UR21, 0x30000 ;  /* 0x0003000000157882 */ /* 0x000fe20000000000 */
[----:B------:R-:W-:-:S02]  /*4e20*/  SEL R14, RZ, 0x1, P0 ;  /* 0x00000001ff0e7807 */ /* 0x000fc40000000000 */
[----:B------:R-:W-:Y:S01]  /*4e30*/  UMOV UR8, UR16 ;  /* 0x0000001000087c82 */ /* 0x000fe20008000000 */
[----:B------:R-:W-:Y:S01]  /*4e40*/  SEL R7, R7, RZ, P0 ;  /* 0x000000ff07077207 */ /* 0x000fe20000000000 */
[----:B------:R0:W-:Y:S01]  /*4e50*/  UTMALDG.3D [UR8], [UR6], desc[UR14] ;  /* 0x00000e08060075b4 */ /* 0x0001e20008011000 */
[----:B------:R-:W-:Y:S01]  /*4e60*/  LOP3.LUT R5, R5, R14, RZ, 0x3c, !PT ;  /* 0x0000000e05057212 */ /* 0x000fe200078e3cff */
[----:B0-----:R-:W-:Y:S01]  /*4e70*/  UMOV UR11, UR20 ;  /* 0x00000014000b7c82 */ /* 0x001fe20008000000 */
[----:B------:R-:W-:Y:S02]  /*4e80*/  UMOV UR8, UR5 ;  /* 0x0000000500087c82 */ /* 0x000fe40008000000 */
[----:B------:R0:W-:Y:S02]  /*4e90*/  UTMALDG.3D.MULTICAST [UR8], [UR26], UR21, desc[UR14] ;  /* 0x00000e081a0073b4 */ /* 0x0001e40008011815 */
[----:B0-----:R-:W-:Y:S05]  /*4ea0*/  @P1 BRA `(.L_x_115) ;  /* 0xfffffffc00441947 */ /* 0x001fea000383ffff */
.L_x_112:
[----:B------:R-:W-:Y:S05]  /*4eb0*/  BSYNC B1 ;  /* 0x0000000000017941 */ /* 0x000fea0003800000 */
.L_x_111:
[----:B------:R-:W-:Y:S01]  /*4ec0*/  LOP3.LUT P1, RZ, R9, 0xff, RZ, 0xc0, !PT ;  /* 0x000000ff09ff7812 */ /* 0x000fe2000782c0ff */
[C---:B------:R-:W-:Y:S01]  /*4ed0*/  IMAD.IADD R6, R10.reuse, 0x1, R3 ;  /* 0x000000010a067824 */ /* 0x040fe200078e0203 */
[----:B------:R-:W-:Y:S01]  /*4ee0*/  ULDC.64 UR6, c[0x0][0x650] ;  /* 0x0001940000067ab9 */ /* 0x000fe20000000a00 */
[----:B------:R-:W-:Y:S01]  /*4ef0*/  ISETP.GE.U32.AND P2, PT, R10, 0x12, PT ;  /* 0x000000120a00780c */ /* 0x000fe20003f46070 */
[----:B------:R-:W-:Y:S01]  /*4f00*/  BSSY B1, `(.L_x_116) ;  /* 0x000006c000017945 */ /* 0x000fe20003800000 */
[----:B------:R-:W-:Y:S01]  /*4f10*/  IMAD.MOV.U32 R21, RZ, RZ, -0x1 ;  /* 0xffffffffff157424 */ /* 0x000fe200078e00ff */
[----:B------:R-:W-:Y:S01]  /*4f20*/  ISETP.GT.U32.AND P0, PT, R6, 0x11, PT ;  /* 0x000000110600780c */ /* 0x000fe20003f04070 */
[----:B------:R-:W-:Y:S01]  /*4f30*/  IMAD.MOV.U32 R20, RZ, RZ, -0x1 ;  /* 0xffffffffff147424 */ /* 0x000fe200078e00ff */
[----:B------:R-:W-:Y:S02]  /*4f40*/  PRMT R9, RZ, 0x7610, R9 ;  /* 0x00007610ff097816 */ /* 0x000fe40000000009 */
[----:B------:R-:W-:-:S03]  /*4f50*/  ISETP.LT.U32.AND P0, PT, R10, 0x12, P0 ;  /* 0x000000120a00780c */ /* 0x000fc60000701070 */
[----:B------:R-:W0:Y:S01]  /*4f60*/  @P1 S2R R5, SR_CgaCtaId ;  /* 0x0000000000051919 */ /* 0x000e220000008800 */
[----:B------:R-:W-:-:S04]  /*4f70*/  @P1 MOV R4, 0x400 ;  /* 0x0000040000041802 */ /* 0x000fc80000000f00 */
[----:B0-----:R-:W-:Y:S01]  /*4f80*/  @P1 LEA R3, R5, R4, 0x18 ;  /* 0x0000000405031211 */ /* 0x001fe200078ec0ff */
[----:B------:R-:W-:-:S03]  /*4f90*/  IMAD.WIDE.U32 R4, R6, 0x38e38e39, RZ ;  /* 0x38e38e3906047825 */ /* 0x000fc600078e00ff */
[----:B------:R0:W-:Y:S01]  /*4fa0*/  @P1 SYNCS.ARRIVE.TRANS64.A1T0 RZ, [R3+URZ+0x138], RZ ;  /* 0x000138ff03ff19a7 */ /* 0x0001e2000810003f */
[----:B------:R-:W-:Y:S02]  /*4fb0*/  IADD3 R16, P1, R16, UR22, RZ ;  /* 0x0000001610107c10 */ /* 0x000fe4000ff3e0ff */
[----:B------:R-:W-:Y:S02]  /*4fc0*/  SHF.R.U32.HI R5, RZ, 0x2, R5 ;  /* 0x00000002ff057819 */ /* 0x000fe40000011605 */
[----:B------:R-:W-:Y:S02]  /*4fd0*/  IADD3.X R17, R17, UR13, RZ, P1, !PT ;  /* 0x0000000d11117c10 */ /* 0x000fe40008ffe4ff */
[----:B------:R-:W-:Y:S02]  /*4fe0*/  PRMT R4, RZ, 0x7610, R4 ;  /* 0x00007610ff047816 */ /* 0x000fe40000000004 */
[----:B0-----:R-:W-:Y:S02]  /*4ff0*/  SEL R3, RZ, 0x1, !P0 ;  /* 0x00000001ff037807 */ /* 0x001fe40004000000 */
[----:B------:R-:W-:-:S02]  /*5000*/  ISETP.GE.U32.AND P0, PT, R16, UR6, PT ;  /* 0x0000000610007c0c */ /* 0x000fc4000bf06070 */
[----:B------:R-:W-:Y:S01]  /*5010*/  LOP3.LUT R0, R0, R3, RZ, 0x3c, !PT ;  /* 0x0000000300007212 */ /* 0x000fe200078e3cff */
[----:B------:R-:W-:Y:S01]  /*5020*/  IMAD R3, R5, -0x12, R6 ;  /* 0xffffffee05037824 */ /* 0x000fe200078e0206 */
[----:B------:R-:W-:Y:S01]  /*5030*/  ISETP.GE.U32.AND.EX P0, PT, R17, UR7, PT, P0 ;  /* 0x0000000711007c0c */ /* 0x000fe2000bf06100 */
[----:B------:R-:W-:Y:S01]  /*5040*/  IMAD.MOV.U32 R6, RZ, RZ, -0x1 ;  /* 0xffffffffff067424 */ /* 0x000fe200078e00ff */
[----:B------:R-:W-:-:S11]  /*5050*/  @P2 LOP3.LUT R0, R0, 0x1, R5, 0x78, !PT ;  /* 0x0000000100002812 */ /* 0x000fd600078e7805 */
[----:B------:R-:W-:Y:S05]  /*5060*/  @P0 BRA `(.L_x_117) ;  /* 0x0000000400540947 */ /* 0x000fea0003800000 */
[----:B------:R-:W0:Y:S01]  /*5070*/  S2R R15, SR_CTAID.X ;  /* 0x00000000000f7919 */ /* 0x000e220000002500 */
[----:B------:R-:W-:Y:S01]  /*5080*/  ULDC.64 UR6, c[0x0][0x628] ;  /* 0x00018a0000067ab9 */ /* 0x000fe20000000a00 */
[----:B------:R-:W-:Y:S01]  /*5090*/  ULDC UR8, c[0x0][0x630] ;  /* 0x00018c0000087ab9 */ /* 0x000fe20000000800 */
[----:B------:R-:W-:Y:S01]  /*50a0*/  ISETP.NE.U32.AND P0, PT, RZ, UR6, PT ;  /* 0x00000006ff007c0c */ /* 0x000fe2000bf05070 */
[----:B------:R-:W1:Y:S01]  /*50b0*/  S2R R20, SR_CTAID.Y ;  /* 0x0000000000147919 */ /* 0x000e620000002600 */
[----:B------:R-:W-:Y:S01]  /*50c0*/  ULDC UR9, c[0x0][0x150] ;  /* 0x0000540000097ab9 */ /* 0x000fe20000000800 */
[----:B------:R-:W-:Y:S01]  /*50d0*/  IMAD.MOV.U32 R4, RZ, RZ, R16 ;  /* 0x000000ffff047224 */ /* 0x000fe200078e0010 */
[----:B------:R-:W-:Y:S01]  /*50e0*/  ISETP.NE.AND.EX P0, PT, RZ, UR7, PT, P0 ;  /* 0x00000007ff007c0c */ /* 0x000fe2000bf05300 */
[----:B------:R-:W-:Y:S01]  /*50f0*/  IMAD.MOV.U32 R5, RZ, RZ, R17 ;  /* 0x000000ffff057224 */ /* 0x000fe200078e0011 */
[----:B0-----:R-:W-:-:S11]  /*5100*/  I2FP.F32.U32 R22, R15 ;  /* 0x0000000f00167245 */ /* 0x001fd60000201000 */
[----:B------:R-:W-:Y:S05]  /*5110*/  @!P0 BRA `(.L_x_118) ;  /* 0x0000000000288947 */ /* 0x000fea0003800000 */
[----:B------:R-:W-:Y:S02]  /*5120*/  ULDC UR5, c[0x0][0x634] ;  /* 0x00018d0000057ab9 */ /* 0x000fe40000000800 */
[----:B------:R-:W-:-:S05]  /*5130*/  IADD3 R5, P0, R16, UR5, RZ ;  /* 0x0000000510057c10 */ /* 0x000fca000ff1e0ff */
[----:B------:R-:W-:-:S04]  /*5140*/  IMAD.X R21, RZ, RZ, R17, P0 ;  /* 0x000000ffff157224 */ /* 0x000fc800000e0611 */
[----:B------:R-:W-:-:S04]  /*5150*/  IMAD.WIDE.U32 R6, R21, UR6, RZ ;  /* 0x0000000615067c25 */ /* 0x000fc8000f8e00ff */
[----:B------:R-:W-:-:S04]  /*5160*/  IMAD.WIDE.U32 R6, P0, R5, UR7, R6 ;  /* 0x0000000705067c25 */ /* 0x000fc8000f800006 */
[----:B------:R-:W-:-:S04]  /*5170*/  IMAD.WIDE.U32 R4, R5, UR6, RZ ;  /* 0x0000000605047c25 */ /* 0x000fc8000f8e00ff */
[----:B------:R-:W-:Y:S01]  /*5180*/  IMAD.MOV.U32 R4, RZ, RZ, R7 ;  /* 0x000000ffff047224 */ /* 0x000fe200078e0007 */
[----:B------:R-:W-:Y:S01]  /*5190*/  IADD3 RZ, P1, R5, R6, RZ ;  /* 0x0000000605ff7210 */ /* 0x000fe20007f3e0ff */
[----:B------:R-:W-:-:S04]  /*51a0*/  IMAD.X R5, RZ, RZ, RZ, P0 ;  /* 0x000000ffff057224 */ /* 0x000fc800000e06ff */
[----:B------:R-:W-:-:S08]  /*51b0*/  IMAD.WIDE.U32.X R4, R21, UR7, R4, P1 ;  /* 0x0000000715047c25 */ /* 0x000fd000088e0404 */
.L_x_118:
[--C-:B------:R-:W-:Y:S01]  /*51c0*/  SHF.R.U64 R14, R4, UR8, R5.reuse ;  /* 0x00000008040e7c19 */ /* 0x100fe20008001205 */
[----:B------:R-:W-:Y:S01]  /*51d0*/  FMUL R22, R22, UR9 ;  /* 0x0000000916167c20 */ /* 0x000fe20008400000 */
[----:B------:R-:W-:Y:S01]  /*51e0*/  SHF.R.U32.HI R4, RZ, UR8, R5 ;  /* 0x00000008ff047c19 */ /* 0x000fe20008011605 */
[----:B------:R-:W0:Y:S01]  /*51f0*/  LDC R6, c[0x0][0x144] ;  /* 0x00005100ff067b82 */ /* 0x000e220000000800 */
[----:B------:R-:W-:Y:S01]  /*5200*/  IADD3 R5, P0, RZ, -R14, RZ ;  /* 0x8000000eff057210 */ /* 0x000fe20007f1e0ff */
[----:B------:R-:W-:Y:S01]  /*5210*/  ULDC UR5, c[0x0][0x154] ;  /* 0x0000550000057ab9 */ /* 0x000fe20000000800 */
[----:B-1----:R-:W-:Y:S01]  /*5220*/  I2FP.F32.U32 R7, R20 ;  /* 0x0000001400077245 */ /* 0x002fe20000201000 */
[----:B------:R-:W1:Y:S01]  /*5230*/  F2I.U32.TRUNC.NTZ R22, R22 ;  /* 0x0000001600167305 */ /* 0x000e62000020f000 */
[----:B------:R-:W-:Y:S01]  /*5240*/  ULDC.64 UR6, c[0x0][0x620] ;  /* 0x0001880000067ab9 */ /* 0x000fe20000000a00 */
[----:B------:R-:W-:Y:S01]  /*5250*/  IMAD.X R4, RZ, RZ, ~R4, P0 ;  /* 0x000000ffff047224 */ /* 0x000fe200000e0e04 */
[----:B------:R-:W-:Y:S01]  /*5260*/  ISETP.NE.AND P2, PT, R2, 0x1, PT ;  /* 0x000000010200780c */ /* 0x000fe20003f45270 */
[----:B------:R-:W-:Y:S01]  /*5270*/  FMUL R23, R7, UR5 ;  /* 0x0000000507177c20 */ /* 0x000fe20008400000 */
[----:B------:R-:W2:Y:S01]  /*5280*/  LDC R25, c[0x0][0x148] ;  /* 0x00005200ff197b82 */ /* 0x000ea20000000800 */
[----:B------:R-:W-:Y:S01]  /*5290*/  IMAD R4, R4, UR6, RZ ;  /* 0x0000000604047c24 */ /* 0x000fe2000f8e02ff */
[----:B------:R-:W-:-:S03]  /*52a0*/  ULDC UR5, c[0x0][0x618] ;  /* 0x0001860000057ab9 */ /* 0x000fc60000000800 */
[----:B------:R-:W3:Y:S01]  /*52b0*/  F2I.U32.TRUNC.NTZ R23, R23 ;  /* 0x0000001700177305 */ /* 0x000ee2000020f000 */
[C---:B------:R-:W-:Y:S02]  /*52c0*/  IMAD R7, R5.reuse, UR7, R4 ;  /* 0x0000000705077c24 */ /* 0x040fe4000f8e0204 */
[----:B------:R-:W-:Y:S01]  /*52d0*/  IMAD.WIDE.U32 R4, R5, UR6, R16 ;  /* 0x0000000605047c25 */ /* 0x000fe2000f8e0010 */
[----:B------:R-:W-:Y:S02]  /*52e0*/  ULDC.64 UR6, c[0x0][0x640] ;  /* 0x0001900000067ab9 */ /* 0x000fe40000000a00 */
[----:B------:R-:W-:Y:S01]  /*52f0*/  ISETP.NE.U32.AND P0, PT, RZ, UR6, PT ;  /* 0x00000006ff007c0c */ /* 0x000fe2000bf05070 */
[----:B------:R-:W-:Y:S02]  /*5300*/  IMAD.IADD R5, R5, 0x1, R7 ;  /* 0x0000000105057824 */ /* 0x000fe400078e0207 */
[----:B-1----:R-:W-:Y:S01]  /*5310*/  IMAD.MOV R22, RZ, RZ, -R22 ;  /* 0x000000ffff167224 */ /* 0x002fe200078e0a16 */
[----:B------:R-:W-:-:S02]  /*5320*/  ISETP.NE.AND.EX P0, PT, RZ, UR7, PT, P0 ;  /* 0x00000007ff007c0c */ /* 0x000fc4000bf05300 */
[----:B------:R-:W-:Y:S01]  /*5330*/  SHF.R.U64 R21, R4, UR5, R5 ;  /* 0x0000000504157c19 */ /* 0x000fe20008001205 */
[----:B0-----:R-:W-:Y:S01]  /*5340*/  IMAD R15, R6, R22, R15 ;  /* 0x00000016060f7224 */ /* 0x001fe200078e020f */
[----:B------:R-:W-:Y:S01]  /*5350*/  SHF.R.U32.HI R4, RZ, UR5, R5 ;  /* 0x00000005ff047c19 */ /* 0x000fe20008011605 */
[----:B------:R-:W-:Y:S01]  /*5360*/  ULDC UR5, c[0x0][0x608] ;  /* 0x0001820000057ab9 */ /* 0x000fe20000000800 */
[----:B---3--:R-:W-:Y:S02]  /*5370*/  IMAD.MOV R6, RZ, RZ, -R23 ;  /* 0x000000ffff067224 */ /* 0x008fe400078e0a17 */
[--C-:B------:R-:W-:Y:S02]  /*5380*/  SHF.R.U64 R22, R21, UR5, R4.reuse ;  /* 0x0000000515167c19 */ /* 0x100fe40008001204 */
[----:B------:R-:W-:Y:S01]  /*5390*/  SHF.R.U32.HI R5, RZ, UR5, R4 ;  /* 0x00000005ff057c19 */ /* 0x000fe20008011604 */
[----:B------:R-:W-:Y:S01]  /*53a0*/  ULDC UR5, c[0x0][0x658] ;  /* 0x0001960000057ab9 */ /* 0x000fe20000000800 */
[----:B--2---:R-:W-:-:S02]  /*53b0*/  @P2 IMAD R15, R25, R6, R20 ;  /* 0x00000006190f2224 */ /* 0x004fc400078e0214 */
[--C-:B------:R-:W-:Y:S02]  /*53c0*/  SHF.R.U64 R20, R22, UR5, R5.reuse ;  /* 0x0000000516147c19 */ /* 0x100fe40008001205 */
[----:B------:R-:W-:-:S03]  /*53d0*/  SHF.R.U32.HI R23, RZ, UR5, R5 ;  /* 0x00000005ff177c19 */ /* 0x000fc60008011605 */
[----:B------:R-:W-:Y:S02]  /*53e0*/  IMAD.MOV.U32 R6, RZ, RZ, R20 ;  /* 0x000000ffff067224 */ /* 0x000fe400078e0014 */
[----:B------:R-:W-:Y:S01]  /*53f0*/  IMAD.MOV.U32 R5, RZ, RZ, R23 ;  /* 0x000000ffff057224 */ /* 0x000fe200078e0017 */
[----:B------:R-:W-:Y:S06]  /*5400*/  @!P0 BRA `(.L_x_119) ;  /* 0x00000000002c8947 */ /* 0x000fec0003800000 */
        /* <DEDUP_REMOVED lines=9> */
[----:B------:R-:W-:-:S04]  /*54a0*/  IMAD.WIDE.U32.X R4, R23, UR7, R4, P1 ;  /* 0x0000000717047c25 */ /* 0x000fc800088e0404 */
[----:B------:R-:W-:-:S07]  /*54b0*/  IMAD.MOV.U32 R6, RZ, RZ, R4 ;  /* 0x000000ffff067224 */ /* 0x000fce00078e0004 */
.L_x_119:
[----:B------:R-:W-:Y:S01]  /*54c0*/  ULDC UR5, c[0x0][0x648] ;  /* 0x0001920000057ab9 */ /* 0x000fe20000000800 */
[----:B------:R-:W-:Y:S01]  /*54d0*/  LOP3.LUT R4, R22, UR17, RZ, 0xc0, !PT ;  /* 0x0000001116047c12 */ /* 0x000fe2000f8ec0ff */
[----:B------:R-:W-:Y:S01]  /*54e0*/  ULDC UR6, c[0x0][0x610] ;  /* 0x0001840000067ab9 */ /* 0x000fe20000000800 */
[----:B------:R-:W-:Y:S01]  /*54f0*/  SHF.R.U64 R5, R6, UR5, R5 ;  /* 0x0000000506057c19 */ /* 0x000fe20008001205 */
[----:B------:R-:W-:Y:S01]  /*5500*/  ULDC UR5, c[0x0][0x638] ;  /* 0x00018e0000057ab9 */ /* 0x000fe20000000800 */
[----:B------:R-:W-:-:S03]  /*5510*/  LOP3.LUT R21, R21, UR4, RZ, 0xc0, !PT ;  /* 0x0000000415157c12 */ /* 0x000fc6000f8ec0ff */
[----:B------:R-:W-:Y:S02]  /*5520*/  IMAD.MOV R7, RZ, RZ, -R5 ;  /* 0x000000ffff077224 */ /* 0x000fe400078e0a05 */
[----:B------:R-:W-:Y:S02]  /*5530*/  IMAD R4, R5, UR18, R4 ;  /* 0x0000001205047c24 */ /* 0x000fe4000f8e0204 */
[----:B------:R-:W-:Y:S01]  /*5540*/  IMAD R20, R7, UR5, R20 ;  /* 0x0000000507147c24 */ /* 0x000fe2000f8e0214 */
[----:B------:R-:W-:Y:S01]  /*5550*/  ULDC UR5, c[0x0][0x600] ;  /* 0x0001800000057ab9 */ /* 0x000fe20000000800 */
[----:B------:R-:W-:Y:S02]  /*5560*/  IMAD R15, R4, UR6, R15 ;  /* 0x00000006040f7c24 */ /* 0x000fe4000f8e020f */
[----:B------:R-:W-:Y:S02]  /*5570*/  IMAD R6, R20, UR5, R21 ;  /* 0x0000000514067c24 */ /* 0x000fe4000f8e0215 */
[----:B------:R-:W-:-:S03]  /*5580*/  IMAD.MOV.U32 R4, RZ, RZ, 0x1 ;  /* 0x00000001ff047424 */ /* 0x000fc600078e00ff */
[----:B------:R-:W-:Y:S02]  /*5590*/  SEL R20, R6, R15, !P2 ;  /* 0x0000000f06147207 */ /* 0x000fe40005000000 */
[----:B------:R-:W-:Y:S01]  /*55a0*/  SEL R21, R15, R6, !P2 ;  /* 0x000000060f157207 */ /* 0x000fe20005000000 */
[----:B------:R-:W-:-:S07]  /*55b0*/  IMAD.MOV.U32 R6, RZ, RZ, R14 ;  /* 0x000000ffff067224 */ /* 0x000fce00078e000e */
.L_x_117:
[----:B------:R-:W-:Y:S05]  /*55c0*/  BSYNC B1 ;  /* 0x0000000000017941 */ /* 0x000fea0003800000 */
.L_x_116:
[----:B------:R-:W-:-:S13]  /*55d0*/  LOP3.LUT P0, RZ, R4, 0xff, RZ, 0xc0, !PT ;  /* 0x000000ff04ff7812 */ /* 0x000fda000780c0ff */
[----:B------:R-:W-:Y:S05]  /*55e0*/  @P0 BRA `(.L_x_120) ;  /* 0xfffffff400400947 */ /* 0x000fea000383ffff */
[----:B------:R-:W-:Y:S05]  /*55f0*/  BSYNC B0 ;  /* 0x0000000000007941 */ /* 0x000fea0003800000 */
.L_x_109:
[----:B------:R-:W-:-:S03]  /*5600*/  UMOV UR5, 0xffffffff ;  /* 0xffffffff00057882 */ /* 0x000fc60000000000 */
[----:B------:R-:W-:Y:S05]  /*5610*/  BRA.DIV UR5, `(.L_x_121) ;  /* 0x0000000e050c7947 */ /* 0x000fea000b800000 */
[----:B------:R-:W-:-:S13]  /*5620*/  ELECT P6, URZ, PT ;  /* 0x00000000003f782f */ /* 0x000fda00038c0000 */
.L_x_149:
[----:B------:R-:W-:Y:S04]  /*5630*/  BSSY B0, `(.L_x_122) ;  /* 0x00000a9000007945 */ /* 0x000fe80003800000 */
[----:B------:R-:W-:Y:S05]  /*5640*/  @!P6 BRA `(.L_x_123) ;  /* 0x00000008009ce947 */ /* 0x000fea0003800000 */
[----:B------:R-:W-:-:S04]  /*5650*/  LOP3.LUT R19, R19, 0x2, RZ, 0xfc, !PT ;  /* 0x0000000213137812 */ /* 0x000fc800078efcff */
[----:B------:R-:W-:-:S13]  /*5660*/  ISETP.NE.AND P0, PT, R19, 0x3, PT ;  /* 0x000000031300780c */ /* 0x000fda0003f05270 */
[----:B------:R-:W-:Y:S05]  /*5670*/  @!P0 BRA `(.L_x_124) ;  /* 0x0000000000048947 */ /* 0x000fea0003800000 */
[----:B------:R-:W-:Y:S01]  /*5680*/  BPT.TRAP 0x1 ;  /* 0x000000040000795c */ /* 0x000fe20000300000 */
.L_x_124:
[----:B------:R-:W0:Y:S01]  /*5690*/  S2R R5, SR_CgaCtaId ;  /* 0x0000000000057919 */ /* 0x000e220000008800 */
[----:B------:R-:W-:Y:S02]  /*56a0*/  MOV R2, 0x400 ;  /* 0x0000040000027802 */ /* 0x000fe40000000f00 */
[----:B------:R-:W-:Y:S02]  /*56b0*/  SHF.L.U32 R4, R0, 0x1f, RZ ;  /* 0x0000001f00047819 */ /* 0x000fe400000006ff */
[----:B0-----:R-:W-:-:S05]  /*56c0*/  LEA R2, R5, R2, 0x18 ;  /* 0x0000000205027211 */ /* 0x001fca00078ec0ff */
[----:B------:R-:W-:-:S04]  /*56d0*/  VIADD R2, R2, 0x90 ;  /* 0x0000009002027836 */ /* 0x000fc80000000000 */
[C---:B------:R-:W-:Y:S02]  /*56e0*/  IMAD R7, R3.reuse, 0x8, R2 ;  /* 0x0000000803077824 */ /* 0x040fe400078e0202 */
[----:B------:R-:W-:Y:S02]  /*56f0*/  VIADD R3, R3, 0x1 ;  /* 0x0000000103037836 */ /* 0x000fe40000000000 */
[----:B------:R-:W0:Y:S03]  /*5700*/  SYNCS.PHASECHK.TRANS64.TRYWAIT P0, [R7+URZ], R4 ;  /* 0x00000004070075a7 */ /* 0x000e26000800017f */
[----:B------:R-:W-:-:S04]  /*5710*/  ISETP.NE.AND P1, PT, R3, 0x12, PT ;  /* 0x000000120300780c */ /* 0x000fc80003f25270 */
[----:B------:R-:W-:Y:S02]  /*5720*/  SEL R5, RZ, 0x1, P1 ;  /* 0x00000001ff057807 */ /* 0x000fe40000800000 */
[----:B------:R-:W-:Y:S02]  /*5730*/  SEL R3, R3, RZ, P1 ;  /* 0x000000ff03037207 */ /* 0x000fe40000800000 */
[----:B------:R-:W-:-:S03]  /*5740*/  LOP3.LUT R6, R0, R5, RZ, 0x3c, !PT ;  /* 0x0000000500067212 */ /* 0x000fc600078e3cff */
[----:B------:R-:W-:Y:S01]  /*5750*/  IMAD R8, R3, 0x8, R2 ;  /* 0x0000000803087824 */ /* 0x000fe200078e0202 */
[----:B------:R-:W-:Y:S01]  /*5760*/  SHF.L.U32 R5, R6, 0x1f, RZ ;  /* 0x0000001f06057819 */ /* 0x000fe200000006ff */
[----:B0-----:R-:W-:Y:S06]  /*5770*/  @!P0 BRA `(.L_x_125) ;  /* 0x0000000800d48947 */ /* 0x001fec0003800000 */
.L_x_150:
[----:B------:R-:W1:Y:S01]  /*5780*/  SYNCS.PHASECHK.TRANS64.TRYWAIT P0, [R8+URZ], R5 ;  /* 0x00000005080075a7 */ /* 0x000e62000800017f */
[----:B------:R-:W-:-:S05]  /*5790*/  VIADD R0, R3, 0x1 ;  /* 0x0000000103007836 */ /* 0x000fca0000000000 */
[----:B------:R-:W-:-:S04]  /*57a0*/  ISETP.NE.AND P1, PT, R0, 0x12, PT ;  /* 0x000000120000780c */ /* 0x000fc80003f25270 */
[----:B------:R-:W-:Y:S02]  /*57b0*/  SEL R3, RZ, 0x1, P1 ;  /* 0x00000001ff037807 */ /* 0x000fe40000800000 */
[----:B0-----:R-:W-:Y:S02]  /*57c0*/  SEL R7, R0, RZ, P1 ;  /* 0x000000ff00077207 */ /* 0x001fe40000800000 */
[----:B------:R-:W-:-:S03]  /*57d0*/  LOP3.LUT R6, R6, R3, RZ, 0x3c, !PT ;  /* 0x0000000306067212 */ /* 0x000fc600078e3cff */
[----:B------:R-:W-:Y:S01]  /*57e0*/  IMAD R9, R7, 0x8, R2 ;  /* 0x0000000807097824 */ /* 0x000fe200078e0202 */
[----:B------:R-:W-:Y:S01]  /*57f0*/  SHF.L.U32 R4, R6, 0x1f, RZ ;  /* 0x0000001f06047819 */ /* 0x000fe200000006ff */
[----:B-1----:R-:W-:Y:S06]  /*5800*/  @!P0 BRA `(.L_x_126) ;  /* 0x0000000800c48947 */ /* 0x002fec0003800000 */
.L_x_151:
[----:B------:R-:W1:Y:S01]  /*5810*/  SYNCS.PHASECHK.TRANS64.TRYWAIT P0, [R9+URZ], R4 ;  /* 0x00000004090075a7 */ /* 0x000e62000800017f */
[----:B------:R-:W-:-:S05]  /*5820*/  VIADD R0, R7, 0x1 ;  /* 0x0000000107007836 */ /* 0x000fca0000000000 */
[----:B------:R-:W-:-:S04]  /*5830*/  ISETP.NE.AND P1, PT, R0, 0x12, PT ;  /* 0x000000120000780c */ /* 0x000fc80003f25270 */
[----:B------:R-:W-:Y:S02]  /*5840*/  SEL R3, RZ, 0x1, P1 ;  /* 0x00000001ff037807 */ /* 0x000fe40000800000 */
[----:B------:R-:W-:Y:S02]  /*5850*/  SEL R7, R0, RZ, P1 ;  /* 0x000000ff00077207 */ /* 0x000fe40000800000 */
[----:B------:R-:W-:-:S03]  /*5860*/  LOP3.LUT R6, R6, R3, RZ, 0x3c, !PT ;  /* 0x0000000306067212 */ /* 0x000fc600078e3cff */
[----:B0-----:R-:W-:Y:S01]  /*5870*/  IMAD R8, R7, 0x8, R2 ;  /* 0x0000000807087824 */ /* 0x001fe200078e0202 */
[----:B------:R-:W-:Y:S01]  /*5880*/  SHF.L.U32 R5, R6, 0x1f, RZ ;  /* 0x0000001f06057819 */ /* 0x000fe200000006ff */
[----:B-1----:R-:W-:Y:S06]  /*5890*/  @!P0 BRA `(.L_x_127) ;  /* 0x0000000800b48947 */ /* 0x002fec0003800000 */
.L_x_152:
        /* <DEDUP_REMOVED lines=9> */
.L_x_153:
        /* <DEDUP_REMOVED lines=9> */
.L_x_154:
        /* <DEDUP_REMOVED lines=9> */
.L_x_155:
        /* <DEDUP_REMOVED lines=9> */
.L_x_156:
        /* <DEDUP_REMOVED lines=9> */
.L_x_157:
        /* <DEDUP_REMOVED lines=9> */
.L_x_158:
        /* <DEDUP_REMOVED lines=9> */
.L_x_159:
        /* <DEDUP_REMOVED lines=9> */
.L_x_160:
        /* <DEDUP_REMOVED lines=9> */
.L_x_161:
        /* <DEDUP_REMOVED lines=9> */
.L_x_162:
        /* <DEDUP_REMOVED lines=9> */
.L_x_163:
        /* <DEDUP_REMOVED lines=9> */
.L_x_164:
[----:B------:R-:W1:Y:S01]  /*5f60*/  SYNCS.PHASECHK.TRANS64.TRYWAIT P0, [R8+URZ], R5 ;  /* 0x00000005080075a7 */ /* 0x000e62000800017f */
[----:B------:R-:W-:-:S05]  /*5f70*/  VIADD R0, R7, 0x1 ;  /* 0x0000000107007836 */ /* 0x000fca0000000000 */
[----:B------:R-:W-:-:S04]  /*5f80*/  ISETP.NE.AND P1, PT, R0, 0x12, PT ;  /* 0x000000120000780c */ /* 0x000fc80003f25270 */
[----:B------:R-:W-:Y:S02]  /*5f90*/  SEL R3, RZ, 0x1, P1 ;  /* 0x00000001ff037807 */ /* 0x000fe40000800000 */
[----:B------:R-:W-:Y:S02]  /*5fa0*/  SEL R7, R0, RZ, P1 ;  /* 0x000000ff00077207 */ /* 0x000fe40000800000 */
[----:B0-----:R-:W-:-:S03]  /*5fb0*/  LOP3.LUT R9, R6, R3, RZ, 0x3c, !PT ;  /* 0x0000000306097212 */ /* 0x001fc600078e3cff */
[----:B------:R-:W-:Y:S01]  /*5fc0*/  IMAD R11, R7, 0x8, R2 ;  /* 0x00000008070b7824 */ /* 0x000fe200078e0202 */
[----:B------:R-:W-:Y:S01]  /*5fd0*/  SHF.L.U32 R6, R9, 0x1f, RZ ;  /* 0x0000001f09067819 */ /* 0x000fe200000006ff */
[----:B-1----:R-:W-:Y:S06]  /*5fe0*/  @!P0 BRA `(.L_x_140) ;  /* 0x0000000400e48947 */ /* 0x002fec0003800000 */
.L_x_165:
[----:B------:R-:W1:Y:S01]  /*5ff0*/  SYNCS.PHASECHK.TRANS64.TRYWAIT P0, [R11+URZ], R6 ;  /* 0x000000060b0075a7 */ /* 0x000e62000800017f */
[----:B------:R-:W-:-:S05]  /*6000*/  VIADD R0, R7, 0x1 ;  /* 0x0000000107007836 */ /* 0x000fca0000000000 */
[----:B------:R-:W-:-:S04]  /*6010*/  ISETP.NE.AND P1, PT, R0, 0x12, PT ;  /* 0x000000120000780c */ /* 0x000fc80003f25270 */
[----:B------:R-:W-:Y:S02]  /*6020*/  SEL R4, RZ, 0x1, P1 ;  /* 0x00000001ff047807 */ /* 0x000fe40000800000 */
[----:B------:R-:W-:Y:S02]  /*6030*/  SEL R3, R0, RZ, P1 ;  /* 0x000000ff00037207 */ /* 0x000fe40000800000 */
[----:B------:R-:W-:Y:S01]  /*6040*/  LOP3.LUT R0, R9, R4, RZ, 0x3c, !PT ;  /* 0x0000000409007212 */ /* 0x000fe200078e3cff */
[----:B-1----:R-:W-:Y:S06]  /*6050*/  @!P0 BRA `(.L_x_141) ;  /* 0x0000000400dc8947 */ /* 0x002fec0003800000 */
.L_x_166:
[----:B------:R-:W-:Y:S01]  /*6060*/  IMAD R3, R3, 0x8, R2 ;  /* 0x0000000803037824 */ /* 0x000fe200078e0202 */
[----:B------:R-:W-:-:S07]  /*6070*/  SHF.L.U32 R0, R0, 0x1f, RZ ;  /* 0x0000001f00007819 */ /* 0x000fce00000006ff */
.L_x_142:
[----:B--2---:R2:W3:Y:S02]  /*6080*/  SYNCS.PHASECHK.TRANS64.TRYWAIT P0, [R3+URZ], R0 ;  /* 0x00000000030075a7 */ /* 0x0044e4000800017f */
[----:B---3--:R-:W-:Y:S05]  /*6090*/  @!P0 NANOSLEEP.SYNCS 0x989680 ;  /* 0x009896800000895d */ /* 0x008fea0003900000 */
[----:B------:R-:W3:Y:S02]  /*60a0*/  @!P0 SYNCS.PHASECHK.TRANS64 P0, [R3+URZ], R0 ;  /* 0x00000000030085a7 */ /* 0x000ee4000800007f */
[----:B---3--:R-:W-:Y:S05]  /*60b0*/  @!P0 BRA `(.L_x_142) ;  /* 0xfffffffc00f08947 */ /* 0x008fea000383ffff */
.L_x_123:
[----:B------:R-:W-:Y:S05]  /*60c0*/  BSYNC B0 ;  /* 0x0000000000007941 */ /* 0x000fea0003800000 */
.L_x_122:
[----:B------:R-:W-:Y:S05]  /*60d0*/  EXIT ;  /* 0x000000000000794d */ /* 0x000fea0003800000 */
.L_x_22:
[----:B---3--:R3:W4:Y:S02]  /*60e0*/  SYNCS.PHASECHK.TRANS64.TRYWAIT P1, [R3+URZ], R0 ;  /* 0x00000000030075a7 */ /* 0x008724000802017f */
[----:B----4-:R-:W-:Y:S05]  /*60f0*/  @!P1 NANOSLEEP.SYNCS 0x989680 ;  /* 0x009896800000995d */ /* 0x010fea0003900000 */
[----:B------:R-:W4:Y:S02]  /*6100*/  @!P1 SYNCS.PHASECHK.TRANS64 P1, [R3+URZ], R0 ;  /* 0x00000000030095a7 */ /* 0x000f24000802007f */
[----:B----4-:R-:W-:Y:S05]  /*6110*/  @!P1 BRA `(.L_x_22) ;  /* 0xfffffffc00f09947 */ /* 0x010fea000383ffff */
[----:B------:R-:W-:Y:S05]  /*6120*/  BRA `(.L_x_21) ;  /* 0xffffffb400747947 */ /* 0x000fea000383ffff */
.L_x_27:
[----:B-1----:R1:W2:Y:S02]  /*6130*/  SYNCS.PHASECHK.TRANS64.TRYWAIT P1, [R5+URZ], R4 ;  /* 0x00000004050075a7 */ /* 0x0022a4000802017f */
[----:B--2---:R-:W-:Y:S05]  /*6140*/  @!P1 NANOSLEEP.SYNCS 0x989680 ;  /* 0x009896800000995d */ /* 0x004fea0003900000 */
[----:B------:R-:W2:Y:S02]  /*6150*/  @!P1 SYNCS.PHASECHK.TRANS64 P1, [R5+URZ], R4 ;  /* 0x00000004050095a7 */ /* 0x000ea4000802007f */
[----:B--2---:R-:W-:Y:S05]  /*6160*/  @!P1 BRA `(.L_x_27) ;  /* 0xfffffffc00f09947 */ /* 0x004fea000383ffff */
[----:B------:R-:W-:Y:S05]  /*6170*/  BRA `(.L_x_26) ;  /* 0xffffffb800247947 */ /* 0x000fea000383ffff */
.L_x_110:
[----:B------:R-:W-:Y:S01]  /*6180*/  BSSY B1, `(.L_x_143) ;  /* 0x0000006000017945 */ /* 0x000fe20003800000 */
[----:B------:R-:W-:-:S07]  /*6190*/  IMAD.MOV.U32 R15, RZ, RZ, -0x1 ;  /* 0xffffffffff0f7424 */ /* 0x000fce00078e00ff */
[----:B------:R-:W-:Y:S05]  /*61a0*/  WARPSYNC.COLLECTIVE R15, `(.L_x_144) ;  /* 0x000000000f0c7348 */ /* 0x000fea0003c00000 */
[----:B------:R-:W-:Y:S02]  /*61b0*/  ELECT P6, UR62, PT ;  /* 0x00000000003e782f */ /* 0x000fe400038c0000 */
[----:B------:R-:W-:Y:S01]  /*61c0*/  MOV R14, UR62 ;  /* 0x0000003e000e7c02 */ /* 0x000fe20008000f00 */
[----:B------:R-:W-:Y:S10]  /*61d0*/  ENDCOLLECTIVE ;  /* 0x000000000000791b */ /* 0x000ff40003800000 */
.L_x_144:
[----:B------:R-:W-:Y:S05]  /*61e0*/  BSYNC B1 ;  /* 0x0000000000017941 */ /* 0x000fea0003800000 */
.L_x_143:
[----:B------:R-:W-:Y:S05]  /*61f0*/  BRA `(.L_x_145) ;  /* 0xffffffe800487947 */ /* 0x000fea000383ffff */
.L_x_113:
[----:B-1----:R1:W2:Y:S02]  /*6200*/  SYNCS.PHASECHK.TRANS64.TRYWAIT P0, [R23+URZ+0x90], R14 ;  /* 0x0000900e170075a7 */ /* 0x0022a4000800017f */
[----:B--2---:R-:W-:Y:S05]  /*6210*/  @!P0 NANOSLEEP.SYNCS 0x989680 ;  /* 0x009896800000895d */ /* 0x004fea0003900000 */
[----:B------:R-:W2:Y:S02]  /*6220*/  @!P0 SYNCS.PHASECHK.TRANS64 P0, [R23+URZ+0x90], R14 ;  /* 0x0000900e170085a7 */ /* 0x000ea4000800007f */
[----:B--2---:R-:W-:Y:S05]  /*6230*/  @!P0 BRA `(.L_x_113) ;  /* 0xfffffffc00f08947 */ /* 0x004fea000383ffff */
[----:B------:R-:W-:Y:S05]  /*6240*/  BRA `(.L_x_146) ;  /* 0xffffffe800807947 */ /* 0x000fea000383ffff */
.L_x_121:
[----:B------:R-:W-:Y:S01]  /*6250*/  BSSY B0, `(.L_x_147) ;  /* 0x0000006000007945 */ /* 0x000fe20003800000 */
[----:B------:R-:W-:-:S07]  /*6260*/  IMAD.MOV.U32 R15, RZ, RZ, -0x1 ;  /* 0xffffffffff0f7424 */ /* 0x000fce00078e00ff */
[----:B------:R-:W-:Y:S05]  /*6270*/  WARPSYNC.COLLECTIVE R15, `(.L_x_148) ;  /* 0x000000000f0c7348 */ /* 0x000fea0003c00000 */
[----:B------:R-:W-:Y:S02]  /*6280*/  ELECT P6, UR62, PT ;  /* 0x00000000003e782f */ /* 0x000fe400038c0000 */
[----:B------:R-:W-:Y:S01]  /*6290*/  MOV R14, UR62 ;  /* 0x0000003e000e7c02 */ /* 0x000fe20008000f00 */
[----:B------:R-:W-:Y:S10]  /*62a0*/  ENDCOLLECTIVE ;  /* 0x000000000000791b */ /* 0x000ff40003800000 */
.L_x_148:
[----:B------:R-:W-:Y:S05]  /*62b0*/  BSYNC B0 ;  /* 0x0000000000007941 */ /* 0x000fea0003800000 */
.L_x_147:
[----:B------:R-:W-:Y:S05]  /*62c0*/  BRA `(.L_x_149) ;  /* 0xfffffff000d87947 */ /* 0x000fea000383ffff */
.L_x_125:
[----:B0-----:R0:W1:Y:S02]  /*62d0*/  SYNCS.PHASECHK.TRANS64.TRYWAIT P0, [R7+URZ], R4 ;  /* 0x00000004070075a7 */ /* 0x001064000800017f */
[----:B-1----:R-:W-:Y:S05]  /*62e0*/  @!P0 NANOSLEEP.SYNCS 0x989680 ;  /* 0x009896800000895d */ /* 0x002fea0003900000 */
[----:B------:R-:W1:Y:S02]  /*62f0*/  @!P0 SYNCS.PHASECHK.TRANS64 P0, [R7+URZ], R4 ;  /* 0x00000004070085a7 */ /* 0x000e64000800007f */
[----:B-1----:R-:W-:Y:S05]  /*6300*/  @!P0 BRA `(.L_x_125) ;  /* 0xfffffffc00f08947 */ /* 0x002fea000383ffff */
[----:B------:R-:W-:Y:S05]  /*6310*/  BRA `(.L_x_150) ;  /* 0xfffffff400187947 */ /* 0x000fea000383ffff */
.L_x_126:
[----:B0-----:R0:W1:Y:S02]  /*6320*/  SYNCS.PHASECHK.TRANS64.TRYWAIT P0, [R8+URZ], R5 ;  /* 0x00000005080075a7 */ /* 0x001064000800017f */
[----:B-1----:R-:W-:Y:S05]  /*6330*/  @!P0 NANOSLEEP.SYNCS 0x989680 ;  /* 0x009896800000895d */ /* 0x002fea0003900000 */
[----:B------:R-:W1:Y:S02]  /*6340*/  @!P0 SYNCS.PHASECHK.TRANS64 P0, [R8+URZ], R5 ;  /* 0x00000005080085a7 */ /* 0x000e64000800007f */
[----:B-1----:R-:W-:Y:S05]  /*6350*/  @!P0 BRA `(.L_x_126) ;  /* 0xfffffffc00f08947 */ /* 0x002fea000383ffff */
[----:B------:R-:W-:Y:S05]  /*6360*/  BRA `(.L_x_151) ;  /* 0xfffffff400287947 */ /* 0x000fea000383ffff */
.L_x_127:
[----:B0-----:R0:W1:Y:S02]  /*6370*/  SYNCS.PHASECHK.TRANS64.TRYWAIT P0, [R9+URZ], R4 ;  /* 0x00000004090075a7 */ /* 0x001064000800017f */
[----:B-1----:R-:W-:Y:S05]  /*6380*/  @!P0 NANOSLEEP.SYNCS 0x989680 ;  /* 0x009896800000895d */ /* 0x002fea0003900000 */
[----:B------:R-:W1:Y:S02]  /*6390*/  @!P0 SYNCS.PHASECHK.TRANS64 P0, [R9+URZ], R4 ;  /* 0x00000004090085a7 */ /* 0x000e64000800007f */
[----:B-1----:R-:W-:Y:S05]  /*63a0*/  @!P0 BRA `(.L_x_127) ;  /* 0xfffffffc00f08947 */ /* 0x002fea000383ffff */
[----:B------:R-:W-:Y:S05]  /*63b0*/  BRA `(.L_x_152) ;  /* 0xfffffff400387947 */ /* 0x000fea000383ffff */
.L_x_128:
[----:B0-----:R0:W1:Y:S02]  /*63c0*/  SYNCS.PHASECHK.TRANS64.TRYWAIT P0, [R8+URZ], R5 ;  /* 0x00000005080075a7 */ /* 0x001064000800017f */
[----:B-1----:R-:W-:Y:S05]  /*63d0*/  @!P0 NANOSLEEP.SYNCS 0x989680 ;  /* 0x009896800000895d */ /* 0x002fea0003900000 */
[----:B------:R-:W1:Y:S02]  /*63e0*/  @!P0 SYNCS.PHASECHK.TRANS64 P0, [R8+URZ], R5 ;  /* 0x00000005080085a7 */ /* 0x000e64000800007f */
[----:B-1----:R-:W-:Y:S05]  /*63f0*/  @!P0 BRA `(.L_x_128) ;  /* 0xfffffffc00f08947 */ /* 0x002fea000383ffff */
[----:B------:R-:W-:Y:S05]  /*6400*/  BRA `(.L_x_153) ;  /* 0xfffffff400487947 */ /* 0x000fea000383ffff */
.L_x_129:
[----:B0-----:R0:W1:Y:S02]  /*6410*/  SYNCS.PHASECHK.TRANS64.TRYWAIT P0, [R9+URZ], R4 ;  /* 0x00000004090075a7 */ /* 0x001064000800017f */
[----:B-1----:R-:W-:Y:S05]  /*6420*/  @!P0 NANOSLEEP.SYNCS 0x989680 ;  /* 0x009896800000895d */ /* 0x002fea0003900000 */
[----:B------:R-:W1:Y:S02]  /*6430*/  @!P0 SYNCS.PHASECHK.TRANS64 P0, [R9+URZ], R4 ;  /* 0x00000004090085a7 */ /* 0x000e64000800007f */
[----:B-1----:R-:W-:Y:S05]  /*6440*/  @!P0 BRA `(.L_x_129) ;  /* 0xfffffffc00f08947 */ /* 0x002fea000383ffff */
[----:B------:R-:W-:Y:S05]  /*6450*/  BRA `(.L_x_154) ;  /* 0xfffffff400587947 */ /* 0x000fea000383ffff */
.L_x_130:
[----:B0-----:R0:W1:Y:S02]  /*6460*/  SYNCS.PHASECHK.TRANS64.TRYWAIT P0, [R8+URZ], R5 ;  /* 0x00000005080075a7 */ /* 0x001064000800017f */
[----:B-1----:R-:W-:Y:S05]  /*6470*/  @!P0 NANOSLEEP.SYNCS 0x989680 ;  /* 0x009896800000895d */ /* 0x002fea0003900000 */
[----:B------:R-:W1:Y:S02]  /*6480*/  @!P0 SYNCS.PHASECHK.TRANS64 P0, [R8+URZ], R5 ;  /* 0x00000005080085a7 */ /* 0x000e64000800007f */
[----:B-1----:R-:W-:Y:S05]  /*6490*/  @!P0 BRA `(.L_x_130) ;  /* 0xfffffffc00f08947 */ /* 0x002fea000383ffff */
[----:B------:R-:W-:Y:S05]  /*64a0*/  BRA `(.L_x_155) ;  /* 0xfffffff400687947 */ /* 0x000fea000383ffff */
.L_x_131:
[----:B0-----:R0:W1:Y:S02]  /*64b0*/  SYNCS.PHASECHK.TRANS64.TRYWAIT P0, [R9+URZ], R4 ;  /* 0x00000004090075a7 */ /* 0x001064000800017f */
[----:B-1----:R-:W-:Y:S05]  /*64c0*/  @!P0 NANOSLEEP.SYNCS 0x989680 ;  /* 0x009896800000895d */ /* 0x002fea0003900000 */
[----:B------:R-:W1:Y:S02]  /*64d0*/  @!P0 SYNCS.PHASECHK.TRANS64 P0, [R9+URZ], R4 ;  /* 0x00000004090085a7 */ /* 0x000e64000800007f */
[----:B-1----:R-:W-:Y:S05]  /*64e0*/  @!P0 BRA `(.L_x_131) ;  /* 0xfffffffc00f08947 */ /* 0x002fea000383ffff */
[----:B------:R-:W-:Y:S05]  /*64f0*/  BRA `(.L_x_156) ;  /* 0xfffffff400787947 */ /* 0x000fea000383ffff */
.L_x_132:
[----:B0-----:R0:W1:Y:S02]  /*6500*/  SYNCS.PHASECHK.TRANS64.TRYWAIT P0, [R8+URZ], R5 ;  /* 0x00000005080075a7 */ /* 0x001064000800017f */
[----:B-1----:R-:W-:Y:S05]  /*6510*/  @!P0 NANOSLEEP.SYNCS 0x989680 ;  /* 0x009896800000895d */ /* 0x002fea0003900000 */
[----:B------:R-:W1:Y:S02]  /*6520*/  @!P0 SYNCS.PHASECHK.TRANS64 P0, [R8+URZ], R5 ;  /* 0x00000005080085a7 */ /* 0x000e64000800007f */
[----:B-1----:R-:W-:Y:S05]  /*6530*/  @!P0 BRA `(.L_x_132) ;  /* 0xfffffffc00f08947 */ /* 0x002fea000383ffff */
[----:B------:R-:W-:Y:S05]  /*6540*/  BRA `(.L_x_157) ;  /* 0xfffffff400887947 */ /* 0x000fea000383ffff */
.L_x_133:
[----:B0-----:R0:W1:Y:S02]  /*6550*/  SYNCS.PHASECHK.TRANS64.TRYWAIT P0, [R9+URZ], R4 ;  /* 0x00000004090075a7 */ /* 0x001064000800017f */
[----:B-1----:R-:W-:Y:S05]  /*6560*/  @!P0 NANOSLEEP.SYNCS 0x989680 ;  /* 0x009896800000895d */ /* 0x002fea0003900000 */
[----:B------:R-:W1:Y:S02]  /*6570*/  @!P0 SYNCS.PHASECHK.TRANS64 P0, [R9+URZ], R4 ;  /* 0x00000004090085a7 */ /* 0x000e64000800007f */
[----:B-1----:R-:W-:Y:S05]  /*6580*/  @!P0 BRA `(.L_x_133) ;  /* 0xfffffffc00f08947 */ /* 0x002fea000383ffff */
[----:B------:R-:W-:Y:S05]  /*6590*/  BRA `(.L_x_158) ;  /* 0xfffffff400987947 */ /* 0x000fea000383ffff */
.L_x_134:
[----:B0-----:R0:W1:Y:S02]  /*65a0*/  SYNCS.PHASECHK.TRANS64.TRYWAIT P0, [R8+URZ], R5 ;  /* 0x00000005080075a7 */ /* 0x001064000800017f */
[----:B-1----:R-:W-:Y:S05]  /*65b0*/  @!P0 NANOSLEEP.SYNCS 0x989680 ;  /* 0x009896800000895d */ /* 0x002fea0003900000 */
[----:B------:R-:W1:Y:S02]  /*65c0*/  @!P0 SYNCS.PHASECHK.TRANS64 P0, [R8+URZ], R5 ;  /* 0x00000005080085a7 */ /* 0x000e64000800007f */
[----:B-1----:R-:W-:Y:S05]  /*65d0*/  @!P0 BRA `(.L_x_134) ;  /* 0xfffffffc00f08947 */ /* 0x002fea000383ffff */
[----:B------:R-:W-:Y:S05]  /*65e0*/  BRA `(.L_x_159) ;  /* 0xfffffff400a87947 */ /* 0x000fea000383ffff */
.L_x_135:
[----:B0-----:R0:W1:Y:S02]  /*65f0*/  SYNCS.PHASECHK.TRANS64.TRYWAIT P0, [R9+URZ], R4 ;  /* 0x00000004090075a7 */ /* 0x001064000800017f */
[----:B-1----:R-:W-:Y:S05]  /*6600*/  @!P0 NANOSLEEP.SYNCS 0x989680 ;  /* 0x009896800000895d */ /* 0x002fea0003900000 */
[----:B------:R-:W1:Y:S02]  /*6610*/  @!P0 SYNCS.PHASECHK.TRANS64 P0, [R9+URZ], R4 ;  /* 0x00000004090085a7 */ /* 0x000e64000800007f */
[----:B-1----:R-:W-:Y:S05]  /*6620*/  @!P0 BRA `(.L_x_135) ;  /* 0xfffffffc00f08947 */ /* 0x002fea000383ffff */
[----:B------:R-:W-:Y:S05]  /*6630*/  BRA `(.L_x_160) ;  /* 0xfffffff400b87947 */ /* 0x000fea000383ffff */
.L_x_136:
[----:B0-----:R0:W1:Y:S02]  /*6640*/  SYNCS.PHASECHK.TRANS64.TRYWAIT P0, [R8+URZ], R5 ;  /* 0x00000005080075a7 */ /* 0x001064000800017f */
[----:B-1----:R-:W-:Y:S05]  /*6650*/  @!P0 NANOSLEEP.SYNCS 0x989680 ;  /* 0x009896800000895d */ /* 0x002fea0003900000 */
[----:B------:R-:W1:Y:S02]  /*6660*/  @!P0 SYNCS.PHASECHK.TRANS64 P0, [R8+URZ], R5 ;  /* 0x00000005080085a7 */ /* 0x000e64000800007f */
[----:B-1----:R-:W-:Y:S05]  /*6670*/  @!P0 BRA `(.L_x_136) ;  /* 0xfffffffc00f08947 */ /* 0x002fea000383ffff */
[----:B------:R-:W-:Y:S05]  /*6680*/  BRA `(.L_x_161) ;  /* 0xfffffff400c87947 */ /* 0x000fea000383ffff */
.L_x_137:
[----:B0-----:R0:W1:Y:S02]  /*6690*/  SYNCS.PHASECHK.TRANS64.TRYWAIT P0, [R9+URZ], R4 ;  /* 0x00000004090075a7 */ /* 0x001064000800017f */
[----:B-1----:R-:W-:Y:S05]  /*66a0*/  @!P0 NANOSLEEP.SYNCS 0x989680 ;  /* 0x009896800000895d */ /* 0x002fea0003900000 */
[----:B------:R-:W1:Y:S02]  /*66b0*/  @!P0 SYNCS.PHASECHK.TRANS64 P0, [R9+URZ], R4 ;  /* 0x00000004090085a7 */ /* 0x000e64000800007f */
[----:B-1----:R-:W-:Y:S05]  /*66c0*/  @!P0 BRA `(.L_x_137) ;  /* 0xfffffffc00f08947 */ /* 0x002fea000383ffff */
[----:B------:R-:W-:Y:S05]  /*66d0*/  BRA `(.L_x_162) ;  /* 0xfffffff400d87947 */ /* 0x000fea000383ffff */
.L_x_138:
[----:B0-----:R0:W1:Y:S02]  /*66e0*/  SYNCS.PHASECHK.TRANS64.TRYWAIT P0, [R8+URZ], R5 ;  /* 0x00000005080075a7 */ /* 0x001064000800017f */
[----:B-1----:R-:W-:Y:S05]  /*66f0*/  @!P0 NANOSLEEP.SYNCS 0x989680 ;  /* 0x009896800000895d */ /* 0x002fea0003900000 */
[----:B------:R-:W1:Y:S02]  /*6700*/  @!P0 SYNCS.PHASECHK.TRANS64 P0, [R8+URZ], R5 ;  /* 0x00000005080085a7 */ /* 0x000e64000800007f */
[----:B-1----:R-:W-:Y:S05]  /*6710*/  @!P0 BRA `(.L_x_138) ;  /* 0xfffffffc00f08947 */ /* 0x002fea000383ffff */
[----:B------:R-:W-:Y:S05]  /*6720*/  BRA `(.L_x_163) ;  /* 0xfffffff400e87947 */ /* 0x000fea000383ffff */
.L_x_139:
[----:B0-----:R0:W1:Y:S02]  /*6730*/  SYNCS.PHASECHK.TRANS64.TRYWAIT P0, [R9+URZ], R4 ;  /* 0x00000004090075a7 */ /* 0x001064000800017f */
[----:B-1----:R-:W-:Y:S05]  /*6740*/  @!P0 NANOSLEEP.SYNCS 0x989680 ;  /* 0x009896800000895d */ /* 0x002fea0003900000 */
[----:B------:R-:W1:Y:S02]  /*6750*/  @!P0 SYNCS.PHASECHK.TRANS64 P0, [R9+URZ], R4 ;  /* 0x00000004090085a7 */ /* 0x000e64000800007f */
[----:B-1----:R-:W-:Y:S05]  /*6760*/  @!P0 BRA `(.L_x_139) ;  /* 0xfffffffc00f08947 */ /* 0x002fea000383ffff */
[----:B------:R-:W-:Y:S05]  /*6770*/  BRA `(.L_x_164) ;  /* 0xfffffff400f87947 */ /* 0x000fea000383ffff */
.L_x_140:
[----:B0-----:R0:W1:Y:S02]  /*6780*/  SYNCS.PHASECHK.TRANS64.TRYWAIT P0, [R8+URZ], R5 ;  /* 0x00000005080075a7 */ /* 0x001064000800017f */
[----:B-1----:R-:W-:Y:S05]  /*6790*/  @!P0 NANOSLEEP.SYNCS 0x989680 ;  /* 0x009896800000895d */ /* 0x002fea0003900000 */
[----:B------:R-:W1:Y:S02]  /*67a0*/  @!P0 SYNCS.PHASECHK.TRANS64 P0, [R8+URZ], R5 ;  /* 0x00000005080085a7 */ /* 0x000e64000800007f */
[----:B-1----:R-:W-:Y:S05]  /*67b0*/  @!P0 BRA `(.L_x_140) ;  /* 0xfffffffc00f08947 */ /* 0x002fea000383ffff */
[----:B------:R-:W-:Y:S05]  /*67c0*/  BRA `(.L_x_165) ;  /* 0xfffffff800087947 */ /* 0x000fea000383ffff */
.L_x_141:
[----:B-1----:R1:W2:Y:S02]  /*67d0*/  SYNCS.PHASECHK.TRANS64.TRYWAIT P0, [R11+URZ], R6 ;  /* 0x000000060b0075a7 */ /* 0x0022a4000800017f */
[----:B--2---:R-:W-:Y:S05]  /*67e0*/  @!P0 NANOSLEEP.SYNCS 0x989680 ;  /* 0x009896800000895d */ /* 0x004fea0003900000 */
[----:B------:R-:W2:Y:S02]  /*67f0*/  @!P0 SYNCS.PHASECHK.TRANS64 P0, [R11+URZ], R6 ;  /* 0x000000060b0085a7 */ /* 0x000ea4000800007f */
[----:B--2---:R-:W-:Y:S05]  /*6800*/  @!P0 BRA `(.L_x_141) ;  /* 0xfffffffc00f08947 */ /* 0x004fea000383ffff */
[----:B------:R-:W-:Y:S05]  /*6810*/  BRA `(.L_x_166) ;  /* 0xfffffff800107947 */ /* 0x000fea000383ffff */
.L_x_167:
[----:B------:R-:W-:-:S00]  /*6820*/  BRA `(.L_x_167) ;  /* 0xfffffffc00fc7947 */ /* 0x000fc0000383ffff */
[----:B------:R-:W-:-:S00]  /*6830*/  NOP ;  /* 0x0000000000007918 */ /* 0x000fc00000000000 */
        /* <DEDUP_REMOVED lines=12> */
.L_x_168:


//--------------------- .nv.global.init           --------------------------
	.section	.nv.global.init,"aw",@progbits
.nv.global.init:
	.type		$str$22,@object
	.size		$str$22,($str$23 - $str$22)
$str$22:
        /*0000*/ 	.byte	0x6b, 0x5f, 0x74, 0x69, 0x6c, 0x65, 0x5f, 0x63, 0x6f, 0x75, 0x6e, 0x74, 0x20, 0x3e, 0x3d, 0x20
        /*0010*/ 	.byte	0x31, 0x00
	.type		$str$23,@object
	.size		$str$23,(__unnamed_1 - $str$23)
$str$23:
        /*0012*/ 	.byte	0x2f, 0x74, 0x6d, 0x70, 0x2f, 0x63, 0x75, 0x74, 0x6c, 0x61, 0x73, 0x73, 0x5f, 0x73, 0x77, 0x65
        /*0022*/ 	.byte	0x65, 0x70, 0x5f, 0x73, 0x72, 0x63, 0x2f, 0x69, 0x6e, 0x63, 0x6c, 0x75, 0x64, 0x65, 0x2f, 0x63
        /*0032*/ 	.byte	0x75, 0x74, 0x6c, 0x61, 0x73, 0x73, 0x2f, 0x67, 0x65, 0x6d, 0x6d, 0x2f, 0x63, 0x6f, 0x6c, 0x6c
        /*0042*/ 	.byte	0x65, 0x63, 0x74, 0x69, 0x76, 0x65, 0x2f, 0x73, 0x6d, 0x39, 0x30, 0x5f, 0x6d, 0x6d, 0x61, 0x5f
        /*0052*/ 	.byte	0x74, 0x6d, 0x61, 0x5f, 0x67, 0x6d, 0x6d, 0x61, 0x5f, 0x73, 0x73, 0x5f, 0x77, 0x61, 0x72, 0x70
        /*0062*/ 	.byte	0x73, 0x70, 0x65, 0x63, 0x69, 0x61, 0x6c, 0x69, 0x7a, 0x65, 0x64, 0x2e, 0x68, 0x70, 0x70, 0x00
	.type		__unnamed_1,@object
	.size		__unnamed_1,(.L_0 - __unnamed_1)
__unnamed_1:
        /*0072*/ 	.byte	0x76, 0x6f, 0x69, 0x64, 0x20, 0x63, 0x75, 0x74, 0x6c, 0x61, 0x73, 0x73, 0x3a, 0x3a, 0x67, 0x65
        /* <DEDUP_REMOVED lines=172> */
        /*0b42*/ 	.byte	0x6e, 0x74, 0x69, 0x74, 0x79, 0x5d, 0x00
.L_0:


//--------------------- .nv.shared._ZN7cutlass13device_kernelINS_4gemm6kernel13GemmUniversalIN4cute5tupleIJiiiiEEENS1_10collective13CollectiveMmaINS1_34MainloopSm90TmaGmmaWarpSpecializedILi18ENS5_IJNS4_1CILi2EEENSA_ILi1EEESC_EEENS1_35KernelTmaWarpSpecializedCooperativeEEENS5_IJNSA_ILi128EEENSA_ILi64EEESH_EEEaNS5_IJlSC_lEEEaSJ_NS4_8TiledMMAINS4_8MMA_AtomIJNS4_4SM904GMMA26MMA_64x64x32_S32S8S8_SS_TNEEEENS4_6LayoutISD_NS5_IJSC_NSA_ILi0EEESR_EEEEENS5_IJNS4_10UnderscoreESU_SU_EEEEENS4_13SM90_TMA_LOADENS4_14ComposedLayoutINS4_7SwizzleILi2ELi4ELi3EEENS4_18smem_ptr_flag_bitsILi8EEENSQ_INS5_IJNSA_ILi8EEESH_EEENS5_IJSH_SC_EEEEEEEvNS4_8identityENS4_23SM90_TMA_LOAD_MULTICASTES17_vS18_EENS_8epilogue10collective6detail29Sm90TmaWarpSpecializedAdapterINS1C_15DefaultEpilogueIaSJ_SJ_NS1B_6thread17LinearCombinationIaLi1EiiLNS1G_9ScaleType4KindE0ELNS_15FloatRoundStyleE2EaEENS1_15EpilogueDefaultEEEEEvvEEEEvNT_6ParamsE --------------------------
	.section	.nv.shared._ZN7cutlass13device_kernelINS_4gemm6kernel13GemmUniversalIN4cute5tupleIJiiiiEEENS1_10collective13CollectiveMmaINS1_34MainloopSm90TmaGmmaWarpSpecializedILi18ENS5_IJNS4_1CILi2EEENSA_ILi1EEESC_EEENS1_35KernelTmaWarpSpecializedCooperativeEEENS5_IJNSA_ILi128EEENSA_ILi64EEESH_EEEaNS5_IJlSC_lEEEaSJ_NS4_8TiledMMAINS4_8MMA_AtomIJNS4_4SM904GMMA26MMA_64x64x32_S32S8S8_SS_TNEEEENS4_6LayoutISD_NS5_IJSC_NSA_ILi0EEESR_EEEEENS5_IJNS4_10UnderscoreESU_SU_EEEEENS4_13SM90_TMA_LOADENS4_14ComposedLayoutINS4_7SwizzleILi2ELi4ELi3EEENS4_18smem_ptr_flag_bitsILi8EEENSQ_INS5_IJNSA_ILi8EEESH_EEENS5_IJSH_SC_EEEEEEEvNS4_8identityENS4_23SM90_TMA_LOAD_MULTICASTES17_vS18_EENS_8epilogue10collective6detail29Sm90TmaWarpSpecializedAdapterINS1C_15DefaultEpilogueIaSJ_SJ_NS1B_6thread17LinearCombinationIaLi1EiiLNS1G_9ScaleType4KindE0ELNS_15FloatRoundStyleE2EaEENS1_15EpilogueDefaultEEEEEvvEEEEvNT_6ParamsE,"aw",@nobits
	.sectionflags	@""
	.align	16
	.zero		1024


//--------------------- .nv.shared.reserved.0     --------------------------
	.section	.nv.shared.reserved.0,"aw",@nobits
	.weak		__nv_reservedSMEM_offset_0_alias
	.size		__nv_reservedSMEM_offset_0_alias, 0, 0
	.other		__nv_reservedSMEM_offset_0_alias,@"STO_CUDA_RESERVED_SHARED STV_DEFAULT"
__nv_reservedSMEM_offset_0_alias:
	.zero		0


//--------------------- .nv.global                --------------------------
	.section	.nv.global,"aw",@nobits
.nv.global:
	.type		_ZN39_INTERNAL_61c84568_4_k_cu_bd3f298f_50754cute1_E,@object
	.size		_ZN39_INTERNAL_61c84568_4_k_cu_bd3f298f_50754cute1_E,(_ZN39_INTERNAL_61c84568_4_k_cu_bd3f298f_50754cuda3std3__45__cpo6cbeginE - _ZN39_INTERNAL_61c84568_4_k_cu_bd3f298f_50754cute1_E)
_ZN39_INTERNAL_61c84568_4_k_cu_bd3f298f_50754cute1_E:
	.zero		1
	.type		_ZN39_INTERNAL_61c84568_4_k_cu_bd3f298f_50754cuda3std3__45__cpo6cbeginE,@object
	.size		_ZN39_INTERNAL_61c84568_4_k_cu_bd3f298f_50754cuda3std3__45__cpo6cbeginE,(_ZN39_INTERNAL_61c84568_4_k_cu_bd3f298f_50754cuda3std3__48in_placeE - _ZN39_INTERNAL_61c84568_4_k_cu_bd3f298f_50754cuda3std3__45__cpo6cbeginE)
_ZN39_INTERNAL_61c84568_4_k_cu_bd3f298f_50754cuda3std3__45__cpo6cbeginE:
	.zero		1
	.type		_ZN39_INTERNAL_61c84568_4_k_cu_bd3f298f_50754cuda3std3__48in_placeE,@object
	.size		_ZN39_INTERNAL_61c84568_4_k_cu_bd3f298f_50754cuda3std3__48in_placeE,(_ZN39_INTERNAL_61c84568_4_k_cu_bd3f298f_50754cuda3std6ranges3__45__cpo9iter_moveE - _ZN39_INTERNAL_61c84568_4_k_cu_bd3f298f_50754cuda3std3__48in_placeE)
_ZN39_INTERNAL_61c84568_4_k_cu_bd3f298f_50754cuda3std3__48in_placeE:
	.zero		1
	.type		_ZN39_INTERNAL_61c84568_4_k_cu_bd3f298f_50754cuda3std6ranges3__45__cpo9iter_moveE,@object
	.size		_ZN39_INTERNAL_61c84568_4_k_cu_bd3f298f_50754cuda3std6ranges3__45__cpo9iter_moveE,(_ZN39_INTERNAL_61c84568_4_k_cu_bd3f298f_50754cuda3std3__45__cpo5beginE - _ZN39_INTERNAL_61c84568_4_k_cu_bd3f298f_50754cuda3std6ranges3__45__cpo9iter_moveE)
_ZN39_INTERNAL_61c84568_4_k_cu_bd3f298f_50754cuda3std6ranges3__45__cpo9iter_moveE:
	.zero		1
	.type		_ZN39_INTERNAL_61c84568_4_k_cu_bd3f298f_50754cuda3std3__45__cpo5beginE,@object
	.size		_ZN39_INTERNAL_61c84568_4_k_cu_bd3f298f_50754cuda3std3__45__cpo5beginE,(_ZN39_INTERNAL_61c84568_4_k_cu_bd3f298f_50754cuda3std3__441_GLOBAL__N__61c84568_4_k_cu_bd3f298f_50756ignoreE - _ZN39_INTERNAL_61c84568_4_k_cu_bd3f298f_50754cuda3std3__45__cpo5beginE)
_ZN39_INTERNAL_61c84568_4_k_cu_bd3f298f_50754cuda3std3__45__cpo5beginE:
	.zero		1
	.type		_ZN39_INTERNAL_61c84568_4_k_cu_bd3f298f_50754cuda3std3__441_GLOBAL__N__61c84568_4_k_cu_bd3f298f_50756ignoreE,@object
	.size		_ZN39_INTERNAL_61c84568_4_k_cu_bd3f298f_50754cuda3std3__441_GLOBAL__N__61c84568_4_k_cu_bd3f298f_50756ignoreE,(_ZN39_INTERNAL_61c84568_4_k_cu_bd3f298f_50754cute7productE - _ZN39_INTERNAL_61c84568_4_k_cu_bd3f298f_50754cuda3std3__441_GLOBAL__N__61c84568_4_k_cu_bd3f298f_50756ignoreE)
_ZN39_INTERNAL_61c84568_4_k_cu_bd3f298f_50754cuda3std3__441_GLOBAL__N__61c84568_4_k_cu_bd3f298f_50756ignoreE:
	.zero		1
	.type		_ZN39_INTERNAL_61c84568_4_k_cu_bd3f298f_50754cute7productE,@object
	.size		_ZN39_INTERNAL_61c84568_4_k_cu_bd3f298f_50754cute7productE,(_ZN39_INTERNAL_61c84568_4_k_cu_bd3f298f_50754cuda3std3__45__cpo3endE - _ZN39_INTERNAL_61c84568_4_k_cu_bd3f298f_50754cute7productE)
_ZN39_INTERNAL_61c84568_4_k_cu_bd3f298f_50754cute7productE:
	.zero		1
	.type		_ZN39_INTERNAL_61c84568_4_k_cu_bd3f298f_50754cuda3std3__45__cpo3endE,@object
	.size		_ZN39_INTERNAL_61c84568_4_k_cu_bd3f298f_50754cuda3std3__45__cpo3endE,(_ZN39_INTERNAL_61c84568_4_k_cu_bd3f298f_50754cuda3std3__419piecewise_constructE - _ZN39_INTERNAL_61c84568_4_k_cu_bd3f298f_50754cuda3std3__45__cpo3endE)
_ZN39_INTERNAL_61c84568_4_k_cu_bd3f298f_50754cuda3std3__45__cpo3endE:
	.zero		1
	.type		_ZN39_INTERNAL_61c84568_4_k_cu_bd3f298f_50754cuda3std3__419piecewise_constructE,@object
	.size		_ZN39_INTERNAL_61c84568_4_k_cu_bd3f298f_50754cuda3std3__419piecewise_constructE,(_ZN39_INTERNAL_61c84568_4_k_cu_bd3f298f_50754cuda3std3__45__cpo4cendE - _ZN39_INTERNAL_61c84568_4_k_cu_bd3f298f_50754cuda3std3__419piecewise_constructE)
_ZN39_INTERNAL_61c84568_4_k_cu_bd3f298f_50754cuda3std3__419piecewise_constructE:
	.zero		1
	.type		_ZN39_INTERNAL_61c84568_4_k_cu_bd3f298f_50754cuda3std3__45__cpo4cendE,@object
	.size		_ZN39_INTERNAL_61c84568_4_k_cu_bd3f298f_50754cuda3std3__45__cpo4cendE,(_ZN39_INTERNAL_61c84568_4_k_cu_bd3f298f_50754cuda3std6ranges3__45__cpo4swapE - _ZN39_INTERNAL_61c84568_4_k_cu_bd3f298f_50754cuda3std3__45__cpo4cendE)
_ZN39_INTERNAL_61c84568_4_k_cu_bd3f298f_50754cuda3std3__45__cpo4cendE:
	.zero		1
	.type		_ZN39_INTERNAL_61c84568_4_k_cu_bd3f298f_50754cuda3std6ranges3__45__cpo4swapE,@object
	.size		_ZN39_INTERNAL_61c84568_4_k_cu_bd3f298f_50754cuda3std6ranges3__45__cpo4swapE,(.L_8 - _ZN39_INTERNAL_61c84568_4_k_cu_bd3f298f_50754cuda3std6ranges3__45__cpo4swapE)
_ZN39_INTERNAL_61c84568_4_k_cu_bd3f298f_50754cuda3std6ranges3__45__cpo4swapE:
	.zero		1
.L_8:


//--------------------- .nv.constant0._ZN7cutlass13device_kernelINS_4gemm6kernel13GemmUniversalIN4cute5tupleIJiiiiEEENS1_10collective13CollectiveMmaINS1_34MainloopSm90TmaGmmaWarpSpecializedILi18ENS5_IJNS4_1CILi2EEENSA_ILi1EEESC_EEENS1_35KernelTmaWarpSpecializedCooperativeEEENS5_IJNSA_ILi128EEENSA_ILi64EEESH_EEEaNS5_IJlSC_lEEEaSJ_NS4_8TiledMMAINS4_8MMA_AtomIJNS4_4SM904GMMA26MMA_64x64x32_S32S8S8_SS_TNEEEENS4_6LayoutISD_NS5_IJSC_NSA_ILi0EEESR_EEEEENS5_IJNS4_10UnderscoreESU_SU_EEEEENS4_13SM90_TMA_LOADENS4_14ComposedLayoutINS4_7SwizzleILi2ELi4ELi3EEENS4_18smem_ptr_flag_bitsILi8EEENSQ_INS5_IJNSA_ILi8EEESH_EEENS5_IJSH_SC_EEEEEEEvNS4_8identityENS4_23SM90_TMA_LOAD_MULTICASTES17_vS18_EENS_8epilogue10collective6detail29Sm90TmaWarpSpecializedAdapterINS1C_15DefaultEpilogueIaSJ_SJ_NS1B_6thread17LinearCombinationIaLi1EiiLNS1G_9ScaleType4KindE0ELNS_15FloatRoundStyleE2EaEENS1_15EpilogueDefaultEEEEEvvEEEEvNT_6ParamsE --------------------------
	.section	.nv.constant0._ZN7cutlass13device_kernelINS_4gemm6kernel13GemmUniversalIN4cute5tupleIJiiiiEEENS1_10collective13CollectiveMmaINS1_34MainloopSm90TmaGmmaWarpSpecializedILi18ENS5_IJNS4_1CILi2EEENSA_ILi1EEESC_EEENS1_35KernelTmaWarpSpecializedCooperativeEEENS5_IJNSA_ILi128EEENSA_ILi64EEESH_EEEaNS5_IJlSC_lEEEaSJ_NS4_8TiledMMAINS4_8MMA_AtomIJNS4_4SM904GMMA26MMA_64x64x32_S32S8S8_SS_TNEEEENS4_6LayoutISD_NS5_IJSC_NSA_ILi0EEESR_EEEEENS5_IJNS4_10UnderscoreESU_SU_EEEEENS4_13SM90_TMA_LOADENS4_14ComposedLayoutINS4_7SwizzleILi2ELi4ELi3EEENS4_18smem_ptr_flag_bitsILi8EEENSQ_INS5_IJNSA_ILi8EEESH_EEENS5_IJSH_SC_EEEEEEEvNS4_8identityENS4_23SM90_TMA_LOAD_MULTICASTES17_vS18_EENS_8epilogue10collective6detail29Sm90TmaWarpSpecializedAdapterINS1C_15DefaultEpilogueIaSJ_SJ_NS1B_6thread17LinearCombinationIaLi1EiiLNS1G_9ScaleType4KindE0ELNS_15FloatRoundStyleE2EaEENS1_15EpilogueDefaultEEEEEvvEEEEvNT_6ParamsE,"a",@progbits
	.sectionflags	@""
	.align	4
.nv.constant0._ZN7cutlass13device_kernelINS_4gemm6kernel13GemmUniversalIN4cute5tupleIJiiiiEEENS1_10collective13CollectiveMmaINS1_34MainloopSm90TmaGmmaWarpSpecializedILi18ENS5_IJNS4_1CILi2EEENSA_ILi1EEESC_EEENS1_35KernelTmaWarpSpecializedCooperativeEEENS5_IJNSA_ILi128EEENSA_ILi64EEESH_EEEaNS5_IJlSC_lEEEaSJ_NS4_8TiledMMAINS4_8MMA_AtomIJNS4_4SM904GMMA26MMA_64x64x32_S32S8S8_SS_TNEEEENS4_6LayoutISD_NS5_IJSC_NSA_ILi0EEESR_EEEEENS5_IJNS4_10UnderscoreESU_SU_EEEEENS4_13SM90_TMA_LOADENS4_14ComposedLayoutINS4_7SwizzleILi2ELi4ELi3EEENS4_18smem_ptr_flag_bitsILi8EEENSQ_INS5_IJNSA_ILi8EEESH_EEENS5_IJSH_SC_EEEEEEEvNS4_8identityENS4_23SM90_TMA_LOAD_MULTICASTES17_vS18_EENS_8epilogue10collective6detail29Sm90TmaWarpSpecializedAdapterINS1C_15DefaultEpilogueIaSJ_SJ_NS1B_6thread17LinearCombinationIaLi1EiiLNS1G_9ScaleType4KindE0ELNS_15FloatRoundStyleE2EaEENS1_15EpilogueDefaultEEEEEvvEEEEvNT_6ParamsE:
	.zero		1664


//--------------------- SYMBOLS --------------------------

	.type		.nv.reservedSmem.offset0,@object
	.size		.nv.reservedSmem.offset0,0x4
	.type		__assertfail,@function
